def attn_fwd(
    Q,
    K,
    V,
    Out,
    Lse,
    sm_scale,
    stride_qz,
    stride_qh,
    stride_qm,
    stride_qk,
    stride_kz,
    stride_kh,
    stride_kn,
    stride_kk,
    stride_vz,
    stride_vh,
    stride_vn,
    stride_vk,
    stride_oz,
    stride_oh,
    stride_om,
    stride_ok,
    seqlen_q,
    seqlen_k,
    BLOCK_M: tl.constexpr,
    BLOCK_N: tl.constexpr,
    HEAD_DIM: tl.constexpr,
    CAUSAL: tl.constexpr,
):
    start_m = tl.program_id(0)
    off_hz = tl.program_id(1)
    q_off = off_hz * stride_qh
    k_off = off_hz * stride_kh
    v_off = off_hz * stride_vh
    offs_m = start_m * BLOCK_M + tl.arange(0, BLOCK_M)
    offs_d = tl.arange(0, HEAD_DIM)
    offs_n = tl.arange(0, BLOCK_N)
    q_ptrs = Q + q_off + offs_m[:, None] * stride_qm + offs_d[None, :] * stride_qk
    k_ptrs = K + k_off + offs_d[:, None] * stride_kk + offs_n[None, :] * stride_kn
    v_ptrs = V + v_off + offs_n[:, None] * stride_vn + offs_d[None, :] * stride_vk
    m_i = tl.full([BLOCK_M], float("-inf"), dtype=tl.float32)
    l_i = tl.zeros([BLOCK_M], dtype=tl.float32) + 1.0
    acc = tl.zeros([BLOCK_M, HEAD_DIM], dtype=tl.float32)
    q = tl.load(q_ptrs)
    acc, l_i, m_i = _attn_fwd_inner(
        acc,
        l_i,
        m_i,
        q,
        k_ptrs,
        v_ptrs,
        sm_scale,
        stride_kn,
        stride_vn,
        start_m,
        seqlen_k,
        BLOCK_M,
        BLOCK_N,
        HEAD_DIM,
        CAUSAL,
    )
    acc = acc / l_i[:, None]
    lse = m_i + tl.math.log2(l_i) / 1.4426950408889634
    o_ptrs = (
        Out
        + off_hz * stride_oh
        + offs_m[:, None] * stride_om
        + offs_d[None, :] * stride_ok
    )
    tl.store(o_ptrs, acc.to(Out.dtype.element_ty))
    tl.store(Lse + off_hz * seqlen_q + offs_m, lse)

# config = {"BLOCK_M": 256, "BLOCK_N": 32, "HEAD_DIM": 16, "arch": "sm_90", "causal": false, "dtype": "fp16", "num_stages": 2, "num_warps": 8}
# arch = sm_90


// ===== COMPILED SASS (sm_90a) =====

	.target	sm_90a

	.elftype	@"ET_EXEC"


//--------------------- .note.nv.tkinfo           --------------------------
	.section	.note.nv.tkinfo,"",@"SHT_NOTE"
	.sectionflags	@"SHF_NOTE_NV_TKINFO"
	.tkinfo
        /*0018*/ 	.word	0x00000002
        /*0030*/ 	.string	""
        /*0030*/ 	.string	"ptxas"
        /*0030*/ 	.string	"Cuda compilation tools, release 13.0, V13.0.88"
        /*0030*/ 	.string	"Build cuda_13.0.r13.0/compiler.36424714_0"
        /*0030*/ 	.string	"-v  -suppress-debug-info  -lineinfo  -arch sm_90a "



//--------------------- .note.nv.cuinfo           --------------------------
	.section	.note.nv.cuinfo,"",@"SHT_NOTE"
	.sectionflags	@"SHF_NOTE_NV_CUINFO"
        /*0018*/ 	.short	0x0002
        /*001a*/ 	.short	0x005a
        /*001c*/ 	.short	0x0082
	.zero		2


//--------------------- .nv.info                  --------------------------
	.section	.nv.info,"",@"SHT_CUDA_INFO"
	.align	4


	//----- nvinfo : EIATTR_REGCOUNT
	.align		4
        /*0000*/ 	.byte	0x04, 0x2f
        /*0002*/ 	.short	(.L_2 - .L_1)
	.align		4
.L_1:
        /*0004*/ 	.word	index@(attn_fwd)
        /*0008*/ 	.word	0x00000068


	//----- nvinfo : EIATTR_FRAME_SIZE
	.align		4
.L_2:
        /*000c*/ 	.byte	0x04, 0x11
        /*000e*/ 	.short	(.L_4 - .L_3)
	.align		4
.L_3:
        /*0010*/ 	.word	index@(attn_fwd)
        /*0014*/ 	.word	0x00000000


	//----- nvinfo : EIATTR_MIN_STACK_SIZE
	.align		4
.L_4:
        /*0018*/ 	.byte	0x04, 0x12
        /*001a*/ 	.short	(.L_6 - .L_5)
	.align		4
.L_5:
        /*001c*/ 	.word	index@(attn_fwd)
        /*0020*/ 	.word	0x00000000
.L_6:


//--------------------- .nv.compat                --------------------------
	.section	.nv.compat,"",@"SHT_CUDA_COMPAT_INFO"
	.align	4
        /*0000*/ 	.byte	0x02, 0x09, 0x01, 0x00, 0x02, 0x02, 0x04, 0x00, 0x02, 0x05, 0x05, 0x00, 0x03, 0x07, 0x01, 0x01
        /*0010*/ 	.byte	0x02, 0x03, 0x00, 0x00, 0x02, 0x06, 0x01, 0x00, 0x04, 0x0b, 0x08, 0x00, 0x00, 0x00, 0x00, 0x00
        /*0020*/ 	.byte	0x00, 0x00, 0x00, 0x00


//--------------------- .nv.info.attn_fwd         --------------------------
	.section	.nv.info.attn_fwd,"",@"SHT_CUDA_INFO"
	.sectionflags	@""
	.align	4


	//----- nvinfo : EIATTR_CUDA_API_VERSION
	.align		4
        /*0000*/ 	.byte	0x04, 0x37
        /*0002*/ 	.short	(.L_8 - .L_7)
.L_7:
        /*0004*/ 	.word	0x00000082


	//----- nvinfo : EIATTR_KPARAM_INFO
	.align		4
.L_8:
        /*0008*/ 	.byte	0x04, 0x17
        /*000a*/ 	.short	(.L_10 - .L_9)
.L_9:
        /*000c*/ 	.word	0x00000000
        /*0010*/ 	.short	0x0019
        /*0012*/ 	.short	0x0080
        /*0014*/ 	.byte	0x00, 0xf4, 0x21, 0x00


	//----- nvinfo : EIATTR_KPARAM_INFO
	.align		4
.L_10:
        /*0018*/ 	.byte	0x04, 0x17
        /*001a*/ 	.short	(.L_12 - .L_11)
.L_11:
        /*001c*/ 	.word	0x00000000
        /*0020*/ 	.short	0x0018
        /*0022*/ 	.short	0x0078
        /*0024*/ 	.byte	0x00, 0xf4, 0x21, 0x00


	//----- nvinfo : EIATTR_KPARAM_INFO
	.align		4
.L_12:
        /*0028*/ 	.byte	0x04, 0x17
        /*002a*/ 	.short	(.L_14 - .L_13)
.L_13:
        /*002c*/ 	.word	0x00000000
        /*0030*/ 	.short	0x0017
        /*0032*/ 	.short	0x0070
        /*0034*/ 	.byte	0x00, 0xf0, 0x11, 0x00


	//----- nvinfo : EIATTR_KPARAM_INFO
	.align		4
.L_14:
        /*0038*/ 	.byte	0x04, 0x17
        /*003a*/ 	.short	(.L_16 - .L_15)
.L_15:
        /*003c*/ 	.word	0x00000000
        /*0040*/ 	.short	0x0016
        /*0042*/ 	.short	0x006c
        /*0044*/ 	.byte	0x00, 0xf0, 0x11, 0x00


	//----- nvinfo : EIATTR_KPARAM_INFO
	.align		4
.L_16:
        /*0048*/ 	.byte	0x04, 0x17
        /*004a*/ 	.short	(.L_18 - .L_17)
.L_17:
        /*004c*/ 	.word	0x00000000
        /*0050*/ 	.short	0x0015
        /*0052*/ 	.short	0x0068
        /*0054*/ 	.byte	0x00, 0xf0, 0x11, 0x00


	//----- nvinfo : EIATTR_KPARAM_INFO
	.align		4
.L_18:
        /*0058*/ 	.byte	0x04, 0x17
        /*005a*/ 	.short	(.L_20 - .L_19)
.L_19:
        /*005c*/ 	.word	0x00000000
        /*0060*/ 	.short	0x0014
        /*0062*/ 	.short	0x0064
        /*0064*/ 	.byte	0x00, 0xf0, 0x11, 0x00


	//----- nvinfo : EIATTR_KPARAM_INFO
	.align		4
.L_20:
        /*0068*/ 	.byte	0x04, 0x17
        /*006a*/ 	.short	(.L_22 - .L_21)
.L_21:
        /*006c*/ 	.word	0x00000000
        /*0070*/ 	.short	0x0013
        /*0072*/ 	.short	0x0060
        /*0074*/ 	.byte	0x00, 0xf0, 0x11, 0x00


	//----- nvinfo : EIATTR_KPARAM_INFO
	.align		4
.L_22:
        /*0078*/ 	.byte	0x04, 0x17
        /*007a*/ 	.short	(.L_24 - .L_23)
.L_23:
        /*007c*/ 	.word	0x00000000
        /*0080*/ 	.short	0x0012
        /*0082*/ 	.short	0x005c
        /*0084*/ 	.byte	0x00, 0xf0, 0x11, 0x00


	//----- nvinfo : EIATTR_KPARAM_INFO
	.align		4
.L_24:
        /*0088*/ 	.byte	0x04, 0x17
        /*008a*/ 	.short	(.L_26 - .L_25)
.L_25:
        /*008c*/ 	.word	0x00000000
        /*0090*/ 	.short	0x0011
        /*0092*/ 	.short	0x0058
        /*0094*/ 	.byte	0x00, 0xf0, 0x11, 0x00


	//----- nvinfo : EIATTR_KPARAM_INFO
	.align		4
.L_26:
        /*0098*/ 	.byte	0x04, 0x17
        /*009a*/ 	.short	(.L_28 - .L_27)
.L_27:
        /*009c*/ 	.word	0x00000000
        /*00a0*/ 	.short	0x0010
        /*00a2*/ 	.short	0x0054
        /*00a4*/ 	.byte	0x00, 0xf0, 0x11, 0x00


	//----- nvinfo : EIATTR_KPARAM_INFO
	.align		4
.L_28:
        /*00a8*/ 	.byte	0x04, 0x17
        /*00aa*/ 	.short	(.L_30 - .L_29)
.L_29:
        /*00ac*/ 	.word	0x00000000
        /*00b0*/ 	.short	0x000f
        /*00b2*/ 	.short	0x0050
        /*00b4*/ 	.byte	0x00, 0xf0, 0x11, 0x00


	//----- nvinfo : EIATTR_KPARAM_INFO
	.align		4
.L_30:
        /*00b8*/ 	.byte	0x04, 0x17
        /*00ba*/ 	.short	(.L_32 - .L_31)
.L_31:
        /*00bc*/ 	.word	0x00000000
        /*00c0*/ 	.short	0x000e
        /*00c2*/ 	.short	0x004c
        /*00c4*/ 	.byte	0x00, 0xf0, 0x11, 0x00


	//----- nvinfo : EIATTR_KPARAM_INFO
	.align		4
.L_32:
        /*00c8*/ 	.byte	0x04, 0x17
        /*00ca*/ 	.short	(.L_34 - .L_33)
.L_33:
        /*00cc*/ 	.word	0x00000000
        /*00d0*/ 	.short	0x000d
        /*00d2*/ 	.short	0x0048
        /*00d4*/ 	.byte	0x00, 0xf0, 0x11, 0x00


	//----- nvinfo : EIATTR_KPARAM_INFO
	.align		4
.L_34:
        /*00d8*/ 	.byte	0x04, 0x17
        /*00da*/ 	.short	(.L_36 - .L_35)
.L_35:
        /*00dc*/ 	.word	0x00000000
        /*00e0*/ 	.short	0x000c
        /*00e2*/ 	.short	0x0044
        /*00e4*/ 	.byte	0x00, 0xf0, 0x11, 0x00


	//----- nvinfo : EIATTR_KPARAM_INFO
	.align		4
.L_36:
        /*00e8*/ 	.byte	0x04, 0x17
        /*00ea*/ 	.short	(.L_38 - .L_37)
.L_37:
        /*00ec*/ 	.word	0x00000000
        /*00f0*/ 	.short	0x000b
        /*00f2*/ 	.short	0x0040
        /*00f4*/ 	.byte	0x00, 0xf0, 0x11, 0x00


	//----- nvinfo : EIATTR_KPARAM_INFO
	.align		4
.L_38:
        /*00f8*/ 	.byte	0x04, 0x17
        /*00fa*/ 	.short	(.L_40 - .L_39)
.L_39:
        /*00fc*/ 	.word	0x00000000
        /*0100*/ 	.short	0x000a
        /*0102*/ 	.short	0x003c
        /*0104*/ 	.byte	0x00, 0xf0, 0x11, 0x00


	//----- nvinfo : EIATTR_KPARAM_INFO
	.align		4
.L_40:
        /*0108*/ 	.byte	0x04, 0x17
        /*010a*/ 	.short	(.L_42 - .L_41)
.L_41:
        /*010c*/ 	.word	0x00000000
        /*0110*/ 	.short	0x0009
        /*0112*/ 	.short	0x0038
        /*0114*/ 	.byte	0x00, 0xf0, 0x11, 0x00


	//----- nvinfo : EIATTR_KPARAM_INFO
	.align		4
.L_42:
        /*0118*/ 	.byte	0x04, 0x17
        /*011a*/ 	.short	(.L_44 - .L_43)
.L_43:
        /*011c*/ 	.word	0x00000000
        /*0120*/ 	.short	0x0008
        /*0122*/ 	.short	0x0034
        /*0124*/ 	.byte	0x00, 0xf0, 0x11, 0x00


	//----- nvinfo : EIATTR_KPARAM_INFO
	.align		4
.L_44:
        /*0128*/ 	.byte	0x04, 0x17
        /*012a*/ 	.short	(.L_46 - .L_45)
.L_45:
        /*012c*/ 	.word	0x00000000
        /*0130*/ 	.short	0x0007
        /*0132*/ 	.short	0x0030
        /*0134*/ 	.byte	0x00, 0xf0, 0x11, 0x00


	//----- nvinfo : EIATTR_KPARAM_INFO
	.align		4
.L_46:
        /*0138*/ 	.byte	0x04, 0x17
        /*013a*/ 	.short	(.L_48 - .L_47)
.L_47:
        /*013c*/ 	.word	0x00000000
        /*0140*/ 	.short	0x0006
        /*0142*/ 	.short	0x002c
        /*0144*/ 	.byte	0x00, 0xf0, 0x11, 0x00


	//----- nvinfo : EIATTR_KPARAM_INFO
	.align		4
.L_48:
        /*0148*/ 	.byte	0x04, 0x17
        /*014a*/ 	.short	(.L_50 - .L_49)
.L_49:
        /*014c*/ 	.word	0x00000000
        /*0150*/ 	.short	0x0005
        /*0152*/ 	.short	0x0028
        /*0154*/ 	.byte	0x00, 0xf0, 0x11, 0x00


	//----- nvinfo : EIATTR_KPARAM_INFO
	.align		4
.L_50:
        /*0158*/ 	.byte	0x04, 0x17
        /*015a*/ 	.short	(.L_52 - .L_51)
.L_51:
        /*015c*/ 	.word	0x00000000
        /*0160*/ 	.short	0x0004
        /*0162*/ 	.short	0x0020
        /*0164*/ 	.byte	0x00, 0xf4, 0x21, 0x00


	//----- nvinfo : EIATTR_KPARAM_INFO
	.align		4
.L_52:
        /*0168*/ 	.byte	0x04, 0x17
        /*016a*/ 	.short	(.L_54 - .L_53)
.L_53:
        /*016c*/ 	.word	0x00000000
        /*0170*/ 	.short	0x0003
        /*0172*/ 	.short	0x0018
        /*0174*/ 	.byte	0x00, 0xf4, 0x21, 0x00


	//----- nvinfo : EIATTR_KPARAM_INFO
	.align		4
.L_54:
        /*0178*/ 	.byte	0x04, 0x17
        /*017a*/ 	.short	(.L_56 - .L_55)
.L_55:
        /*017c*/ 	.word	0x00000000
        /*0180*/ 	.short	0x0002
        /*0182*/ 	.short	0x0010
        /*0184*/ 	.byte	0x00, 0xf4, 0x21, 0x00


	//----- nvinfo : EIATTR_KPARAM_INFO
	.align		4
.L_56:
        /*0188*/ 	.byte	0x04, 0x17
        /*018a*/ 	.short	(.L_58 - .L_57)
.L_57:
        /*018c*/ 	.word	0x00000000
        /*0190*/ 	.short	0x0001
        /*0192*/ 	.short	0x0008
        /*0194*/ 	.byte	0x00, 0xf4, 0x21, 0x00


	//----- nvinfo : EIATTR_KPARAM_INFO
	.align		4
.L_58:
        /*0198*/ 	.byte	0x04, 0x17
        /*019a*/ 	.short	(.L_60 - .L_59)
.L_59:
        /*019c*/ 	.word	0x00000000
        /*01a0*/ 	.short	0x0000
        /*01a2*/ 	.short	0x0000
        /*01a4*/ 	.byte	0x00, 0xf4, 0x21, 0x00


	//----- nvinfo : EIATTR_SPARSE_MMA_MASK
	.align		4
.L_60:
        /*01a8*/ 	.byte	0x03, 0x50
        /*01aa*/ 	.short	0x0000


	//----- nvinfo : EIATTR_MAXREG_COUNT
	.align		4
        /*01ac*/ 	.byte	0x03, 0x1b
        /*01ae*/ 	.short	0x00ff


	//----- nvinfo : EIATTR_NUM_BARRIERS
	.align		4
        /*01b0*/ 	.byte	0x02, 0x4c
        /*01b2*/ 	.byte	0x01
	.zero		1


	//----- nvinfo : EIATTR_MERCURY_ISA_VERSION
	.align		4
        /*01b4*/ 	.byte	0x03, 0x5f
        /*01b6*/ 	.short	0x0101


	//----- nvinfo : EIATTR_COOP_GROUP_MASK_REGIDS
	.align		4
        /*01b8*/ 	.byte	0x04, 0x29
        /*01ba*/ 	.short	(.L_62 - .L_61)


	//   ....[0]....
.L_61:
        /*01bc*/ 	.word	0xffffffff


	//   ....[1]....
        /*01c0*/ 	.word	0xffffffff


	//   ....[2]....
        /*01c4*/ 	.word	0xffffffff


	//   ....[3]....
        /*01c8*/ 	.word	0xffffffff


	//   ....[4]....
        /*01cc*/ 	.word	0xffffffff


	//   ....[5]....
        /*01d0*/ 	.word	0xffffffff


	//   ....[6]....
        /*01d4*/ 	.word	0xffffffff


	//   ....[7]....
        /*01d8*/ 	.word	0xffffffff


	//   ....[8]....
        /*01dc*/ 	.word	0xffffffff


	//   ....[9]....
        /*01e0*/ 	.word	0xffffffff


	//   ....[10]....
        /*01e4*/ 	.word	0xffffffff


	//   ....[11]....
        /*01e8*/ 	.word	0xffffffff


	//   ....[12]....
        /*01ec*/ 	.word	0xffffffff


	//   ....[13]....
        /*01f0*/ 	.word	0xffffffff


	//   ....[14]....
        /*01f4*/ 	.word	0xffffffff


	//   ....[15]....
        /*01f8*/ 	.word	0xffffffff


	//----- nvinfo : EIATTR_COOP_GROUP_INSTR_OFFSETS
	.align		4
.L_62:
        /*01fc*/ 	.byte	0x04, 0x28
        /*01fe*/ 	.short	(.L_64 - .L_63)


	//   ....[0]....
.L_63:
        /*0200*/ 	.word	0x000010a0


	//   ....[1]....
        /*0204*/ 	.word	0x00001150


	//   ....[2]....
        /*0208*/ 	.word	0x00001180


	//   ....[3]....
        /*020c*/ 	.word	0x00001260


	//   ....[4]....
        /*0210*/ 	.word	0x00001430


	//   ....[5]....
        /*0214*/ 	.word	0x00001580


	//   ....[6]....
        /*0218*/ 	.word	0x000015d0


	//   ....[7]....
        /*021c*/ 	.word	0x00001680


	//   ....[8]....
        /*0220*/ 	.word	0x00001f80


	//   ....[9]....
        /*0224*/ 	.word	0x00001f90


	//   ....[10]....
        /*0228*/ 	.word	0x00001fa0


	//   ....[11]....
        /*022c*/ 	.word	0x00001fb0


	//   ....[12]....
        /*0230*/ 	.word	0x00002010


	//   ....[13]....
        /*0234*/ 	.word	0x00002020


	//   ....[14]....
        /*0238*/ 	.word	0x00002030


	//   ....[15]....
        /*023c*/ 	.word	0x00002040


	//----- nvinfo : EIATTR_EXIT_INSTR_OFFSETS
	.align		4
.L_64:
        /*0240*/ 	.byte	0x04, 0x1c
        /*0242*/ 	.short	(.L_66 - .L_65)


	//   ....[0]....
.L_65:
        /*0244*/ 	.word	0x00003650


	//----- nvinfo : EIATTR_REQNTID
	.align		4
.L_66:
        /*0248*/ 	.byte	0x04, 0x10
        /*024a*/ 	.short	(.L_68 - .L_67)
.L_67:
        /*024c*/ 	.word	0x00000100
        /*0250*/ 	.word	0x00000001
        /*0254*/ 	.word	0x00000001


	//----- nvinfo : EIATTR_CBANK_PARAM_SIZE
	.align		4
.L_68:
        /*0258*/ 	.byte	0x03, 0x19
        /*025a*/ 	.short	0x0088


	//----- nvinfo : EIATTR_PARAM_CBANK
	.align		4
        /*025c*/ 	.byte	0x04, 0x0a
        /*025e*/ 	.short	(.L_70 - .L_69)
	.align		4
.L_69:
        /*0260*/ 	.word	index@(.nv.constant0.attn_fwd)
        /*0264*/ 	.short	0x0210
        /*0266*/ 	.short	0x0088


	//----- nvinfo : EIATTR_SW_WAR
	.align		4
.L_70:
        /*0268*/ 	.byte	0x04, 0x36
        /*026a*/ 	.short	(.L_72 - .L_71)
.L_71:
        /*026c*/ 	.word	0x00000008
.L_72:


//--------------------- .nv.callgraph             --------------------------
	.section	.nv.callgraph,"",@"SHT_CUDA_CALLGRAPH"
	.align	4
	.sectionentsize	8
	.align		4
        /*0000*/ 	.word	0x00000000
	.align		4
        /*0004*/ 	.word	0xffffffff
	.align		4
        /*0008*/ 	.word	0x00000000
	.align		4
        /*000c*/ 	.word	0xfffffffe
	.align		4
        /*0010*/ 	.word	0x00000000
	.align		4
        /*0014*/ 	.word	0xfffffffd
	.align		4
        /*0018*/ 	.word	0x00000000
	.align		4
        /*001c*/ 	.word	0xfffffffc


//--------------------- .nv.constant4             --------------------------
	.section	.nv.constant4,"a",@progbits
	.align	8
	.align		8
.nv.constant4:
        /*0000*/ 	.dword	_$_str


//--------------------- .text.attn_fwd            --------------------------
	.section	.text.attn_fwd,"ax",@progbits
	.align	128
        .global         attn_fwd
        .type           attn_fwd,@function
        .size           attn_fwd,(.L_x_3 - attn_fwd)
        .other          attn_fwd,@"STO_CUDA_ENTRY STV_DEFAULT"
attn_fwd:
.text.attn_fwd:
[----:B------:R-:W-:Y:S01]  /*0000*/  LDC R1, c[0x0][0x28] ;  /* 0x00000a00ff017b82 */ /* 0x000fe20000000800 */
[----:B------:R-:W0:Y:S07]  /*0010*/  S2R R15, SR_TID.X ;  /* 0x00000000000f7919 */ /* 0x000e2e0000002100 */
[----:B------:R-:W1:Y:S01]  /*0020*/  S2UR UR17, SR_CTAID.Y ;  /* 0x00000000001179c3 */ /* 0x000e620000002600 */
[----:B------:R-:W-:Y:S01]  /*0030*/  ULDC.64 UR4, c[0x0][0x240] ;  /* 0x0000900000047ab9 */ /* 0x000fe20000000a00 */
[----:B------:R-:W-:Y:S01]  /*0040*/  ULDC.64 UR18, c[0x0][0x208] ;  /* 0x0000820000127ab9 */ /* 0x000fe20000000a00 */
[----:B------:R-:W2:Y:S05]  /*0050*/  S2R R3, SR_CTAID.X ;  /* 0x0000000000037919 */ /* 0x000eaa0000002500 */
[----:B------:R-:W3:Y:S08]  /*0060*/  LDC.64 R6, c[0x0][0x210] ;  /* 0x00008400ff067b82 */ /* 0x000ef00000000a00 */
[----:B------:R-:W4:Y:S01]  /*0070*/  LDC R37, c[0x0][0x248] ;  /* 0x00009200ff257b82 */ /* 0x000f220000000800 */
[----:B-1----:R-:W-:-:S04]  /*0080*/  UIMAD UR4, UR17, UR4, URZ ;  /* 0x00000004110472a4 */ /* 0x002fc8000f8e023f */
[----:B------:R-:W-:Y:S01]  /*0090*/  USHF.L.U32 UR6, UR4, 0x1, URZ ;  /* 0x0000000104067899 */ /* 0x000fe2000800063f */
[----:B0-----:R-:W-:-:S04]  /*00a0*/  LOP3.LUT R16, R15, 0xff, RZ, 0xc0, !PT ;  /* 0x000000ff0f107812 */ /* 0x001fc800078ec0ff */
[----:B--2---:R-:W-:-:S05]  /*00b0*/  LEA R0, R3, R16, 0x8 ;  /* 0x0000001003007211 */ /* 0x004fca00078e40ff */
[----:B------:R-:W-:Y:S01]  /*00c0*/  IMAD R2, R0, UR5, RZ ;  /* 0x0000000500027c24 */ /* 0x000fe2000f8e02ff */
[----:B------:R-:W-:Y:S01]  /*00d0*/  UIMAD.WIDE UR4, UR4, 0x2, URZ ;  /* 0x00000002040478a5 */ /* 0x000fe2000f8e023f */
[C---:B----4-:R-:W-:Y:S01]  /*00e0*/  IMAD R17, R37.reuse, 0x6, RZ ;  /* 0x0000000625117824 */ /* 0x050fe200078e02ff */
[----:B------:R-:W-:Y:S01]  /*00f0*/  LEA R9, R37, R37, 0x1 ;  /* 0x0000002525097211 */ /* 0x000fe200078e08ff */
[C---:B------:R-:W-:Y:S01]  /*0100*/  IMAD.HI R4, R2.reuse, 0x2, RZ ;  /* 0x0000000202047827 */ /* 0x040fe200078e02ff */
[----:B------:R-:W-:-:S04]  /*0110*/  SHF.L.U32 R3, R2, 0x1, RZ ;  /* 0x0000000102037819 */ /* 0x000fc800000006ff */
[----:B---3--:R-:W-:Y:S01]  /*0120*/  IADD3 R2, P0, P1, R3, UR6, R6 ;  /* 0x0000000603027c10 */ /* 0x008fe2000f91e006 */
[----:B------:R-:W-:-:S03]  /*0130*/  IMAD R5, R37, 0x12, RZ ;  /* 0x0000001225057824 */ /* 0x000fc600078e02ff */
[----:B------:R-:W-:Y:S02]  /*0140*/  IADD3.X R3, R4, UR5, R7, P0, P1 ;  /* 0x0000000504037c10 */ /* 0x000fe400087e2407 */
[C---:B------:R-:W-:Y:S01]  /*0150*/  SHF.L.U32 R7, R37.reuse, 0x1, RZ ;  /* 0x0000000125077819 */ /* 0x040fe200000006ff */
[C---:B------:R-:W-:Y:S01]  /*0160*/  IMAD R27, R37.reuse, 0xa, RZ ;  /* 0x0000000a251b7824 */ /* 0x040fe200078e02ff */
[CC--:B------:R-:W-:Y:S01]  /*0170*/  LEA R6, P4, R37.reuse, R2.reuse, 0x2 ;  /* 0x0000000225067211 */ /* 0x0c0fe200078810ff */
[----:B------:R-:W-:Y:S01]  /*0180*/  IMAD R31, R37, 0xc, RZ ;  /* 0x0000000c251f7824 */ /* 0x000fe200078e02ff */
[-C--:B------:R-:W-:Y:S01]  /*0190*/  IADD3 R4, P6, R7, R2.reuse, RZ ;  /* 0x0000000207047210 */ /* 0x080fe20007fde0ff */
[----:B------:R-:W-:Y:S01]  /*01a0*/  IMAD R19, R37, 0x14, RZ ;  /* 0x0000001425137824 */ /* 0x000fe200078e02ff */
[-C--:B------:R-:W-:Y:S01]  /*01b0*/  IADD3 R8, P5, R17, R2.reuse, RZ ;  /* 0x0000000211087210 */ /* 0x080fe20007fbe0ff */
[----:B------:R-:W-:Y:S01]  /*01c0*/  IMAD R35, R37, 0xe, RZ ;  /* 0x0000000e25237824 */ /* 0x000fe200078e02ff */
[-C--:B------:R-:W-:Y:S01]  /*01d0*/  IADD3 R24, P0, R5, R2.reuse, RZ ;  /* 0x0000000205187210 */ /* 0x080fe20007f1e0ff */
[----:B------:R-:W-:Y:S01]  /*01e0*/  IMAD R29, R37, 0x16, RZ ;  /* 0x00000016251d7824 */ /* 0x000fe200078e02ff */
[----:B------:R-:W-:Y:S01]  /*01f0*/  LEA.HI.X.SX32 R7, R7, R3, 0x1, P4 ;  /* 0x0000000307077211 */ /* 0x000fe200020f0eff */
[C---:B------:R-:W-:Y:S01]  /*0200*/  IMAD R33, R37.reuse, 0x18, RZ ;  /* 0x0000001825217824 */ /* 0x040fe200078e02ff */
[C---:B------:R-:W-:Y:S01]  /*0210*/  LEA R13, R37.reuse, R37, 0x2 ;  /* 0x00000025250d7211 */ /* 0x040fe200078e10ff */
[C---:B------:R-:W-:Y:S01]  /*0220*/  IMAD R39, R37.reuse, 0x1a, RZ ;  /* 0x0000001a25277824 */ /* 0x040fe200078e02ff */
[C---:B------:R-:W-:Y:S01]  /*0230*/  LEA.HI.X.SX32 R5, R37.reuse, R3, 0x1, P6 ;  /* 0x0000000325057211 */ /* 0x040fe200030f0eff */
[----:B------:R-:W-:Y:S01]  /*0240*/  IMAD R41, R37, 0x1c, RZ ;  /* 0x0000001c25297824 */ /* 0x000fe200078e02ff */
[-C--:B------:R-:W-:Y:S01]  /*0250*/  IADD3 R12, P4, R27, R2.reuse, RZ ;  /* 0x000000021b0c7210 */ /* 0x080fe20007f9e0ff */
[C---:B------:R-:W-:Y:S01]  /*0260*/  IMAD R43, R37.reuse, 0x1e, RZ ;  /* 0x0000001e252b7824 */ /* 0x040fe200078e02ff */
[C---:B------:R-:W-:Y:S01]  /*0270*/  SHF.L.U32 R11, R37.reuse, 0x2, RZ ;  /* 0x00000002250b7819 */ /* 0x040fe200000006ff */
[----:B------:R0:W2:Y:S01]  /*0280*/  LDG.E.U16 R36, desc[UR18][R2.64] ;  /* 0x0000001202247981 */ /* 0x0000a2000c1e1500 */
[----:B------:R-:W-:-:S02]  /*0290*/  LEA R10, P6, R37, R2, 0x3 ;  /* 0x00000002250a7211 */ /* 0x000fc400078c18ff */
[-C--:B------:R-:W-:Y:S01]  /*02a0*/  LEA.HI.X.SX32 R9, R9, R3.reuse, 0x1, P5 ;  /* 0x0000000309097211 */ /* 0x080fe200028f0eff */
[----:B------:R1:W3:Y:S01]  /*02b0*/  LDG.E.U16 R4, desc[UR18][R4.64] ;  /* 0x0000001204047981 */ /* 0x0002e2000c1e1500 */
[-C--:B------:R-:W-:Y:S02]  /*02c0*/  IADD3 R18, P5, R31, R2.reuse, RZ ;  /* 0x000000021f127210 */ /* 0x080fe40007fbe0ff */
[-C--:B------:R-:W-:Y:S01]  /*02d0*/  LEA.HI.X.SX32 R13, R13, R3.reuse, 0x1, P4 ;  /* 0x000000030d0d7211 */ /* 0x080fe200020f0eff */
[----:B------:R4:W5:Y:S01]  /*02e0*/  LDG.E.U16 R6, desc[UR18][R6.64] ;  /* 0x0000001206067981 */ /* 0x000962000c1e1500 */
[----:B------:R-:W-:Y:S02]  /*02f0*/  SHF.L.U32 R23, R37, 0x3, RZ ;  /* 0x0000000325177819 */ /* 0x000fe400000006ff */
[----:B------:R-:W-:Y:S01]  /*0300*/  IADD3 R26, P3, R19, R2, RZ ;  /* 0x00000002131a7210 */ /* 0x000fe20007f7e0ff */
[----:B------:R4:W5:Y:S01]  /*0310*/  LDG.E.U16 R8, desc[UR18][R8.64] ;  /* 0x0000001208087981 */ /* 0x000962000c1e1500 */
[----:B------:R-:W-:-:S02]  /*0320*/  LEA.HI.X.SX32 R11, R11, R3, 0x1, P6 ;  /* 0x000000030b0b7211 */ /* 0x000fc400030f0eff */
[CC--:B------:R-:W-:Y:S01]  /*0330*/  LEA R22, P4, R37.reuse, R2.reuse, 0x4 ;  /* 0x0000000225167211 */ /* 0x0c0fe200078820ff */
[----:B------:R-:W5:Y:S01]  /*0340*/  LDG.E.U16 R12, desc[UR18][R12.64] ;  /* 0x000000120c0c7981 */ /* 0x000f62000c1e1500 */
[CC--:B------:R-:W-:Y:S02]  /*0350*/  LEA R21, R37.reuse, -R37.reuse, 0x3 ;  /* 0x8000002525157211 */ /* 0x0c0fe400078e18ff */
[----:B------:R-:W-:Y:S01]  /*0360*/  LEA R25, R37, R37, 0x3 ;  /* 0x0000002525197211 */ /* 0x000fe200078e18ff */
[----:B------:R4:W5:Y:S01]  /*0370*/  LDG.E.U16 R10, desc[UR18][R10.64] ;  /* 0x000000120a0a7981 */ /* 0x000962000c1e1500 */
[-C--:B------:R-:W-:Y:S02]  /*0380*/  IADD3 R20, P6, R35, R2.reuse, RZ ;  /* 0x0000000223147210 */ /* 0x080fe40007fde0ff */
[----:B------:R-:W-:Y:S01]  /*0390*/  LEA.HI.X.SX32 R19, R17, R3, 0x1, P5 ;  /* 0x0000000311137211 */ /* 0x000fe200028f0eff */
[----:B------:R-:W-:Y:S01]  /*03a0*/  IMAD R17, R37, 0xb, RZ ;  /* 0x0000000b25117824 */ /* 0x000fe200078e02ff */
[----:B------:R-:W-:-:S02]  /*03b0*/  IADD3 R28, P2, R29, R2, RZ ;  /* 0x000000021d1c7210 */ /* 0x000fc40007f5e0ff */
[-C--:B------:R-:W-:Y:S01]  /*03c0*/  IADD3 R30, P1, R33, R2.reuse, RZ ;  /* 0x00000002211e7210 */ /* 0x080fe20007f3e0ff */
[----:B------:R-:W-:Y:S01]  /*03d0*/  IMAD R33, R37, 0xd, RZ ;  /* 0x0000000d25217824 */ /* 0x000fe200078e02ff */
[-C--:B------:R-:W-:Y:S01]  /*03e0*/  LEA.HI.X.SX32 R23, R23, R3.reuse, 0x1, P4 ;  /* 0x0000000317177211 */ /* 0x080fe200020f0eff */
[----:B------:R-:W5:Y:S01]  /*03f0*/  LDG.E.U16 R18, desc[UR18][R18.64] ;  /* 0x0000001212127981 */ /* 0x000f62000c1e1500 */
[-C--:B------:R-:W-:Y:S02]  /*0400*/  IADD3 R32, P5, R39, R2.reuse, RZ ;  /* 0x0000000227207210 */ /* 0x080fe40007fbe0ff */
[-C--:B------:R-:W-:Y:S01]  /*0410*/  LEA.HI.X.SX32 R21, R21, R3.reuse, 0x1, P6 ;  /* 0x0000000315157211 */ /* 0x080fe200030f0eff */
[----:B------:R-:W3:Y:S01]  /*0420*/  LDG.E.U16 R22, desc[UR18][R22.64] ;  /* 0x0000001216167981 */ /* 0x000ee2000c1e1500 */
[-C--:B------:R-:W-:Y:S02]  /*0430*/  LEA.HI.X.SX32 R25, R25, R3.reuse, 0x1, P0 ;  /* 0x0000000319197211 */ /* 0x080fe400000f0eff */
[----:B------:R-:W-:Y:S01]  /*0440*/  IADD3 R34, P6, R41, R2, RZ ;  /* 0x0000000229227210 */ /* 0x000fe20007fde0ff */
[----:B------:R-:W5:Y:S01]  /*0450*/  LDG.E.U16 R20, desc[UR18][R20.64] ;  /* 0x0000001214147981 */ /* 0x000f62000c1e1500 */
[----:B------:R-:W-:-:S02]  /*0460*/  LEA.HI.X.SX32 R27, R27, R3, 0x1, P3 ;  /* 0x000000031b1b7211 */ /* 0x000fc400018f0eff */
[----:B0-----:R-:W-:Y:S01]  /*0470*/  IADD3 R2, P4, R43, R2, RZ ;  /* 0x000000022b027210 */ /* 0x001fe20007f9e0ff */
[----:B------:R-:W5:Y:S01]  /*0480*/  LDG.E.U16 R24, desc[UR18][R24.64] ;  /* 0x0000001218187981 */ /* 0x000f62000c1e1500 */
[----:B------:R-:W-:Y:S02]  /*0490*/  LEA R37, R37, -R37, 0x4 ;  /* 0x8000002525257211 */ /* 0x000fe400078e20ff */
[-C--:B------:R-:W-:Y:S01]  /*04a0*/  LEA.HI.X.SX32 R29, R17, R3.reuse, 0x1, P2 ;  /* 0x00000003111d7211 */ /* 0x080fe200010f0eff */
[----:B------:R-:W5:Y:S01]  /*04b0*/  LDG.E.U16 R26, desc[UR18][R26.64] ;  /* 0x000000121a1a7981 */ /* 0x000f62000c1e1500 */
[-C--:B------:R-:W-:Y:S01]  /*04c0*/  LEA.HI.X.SX32 R31, R31, R3.reuse, 0x1, P1 ;  /* 0x000000031f1f7211 */ /* 0x080fe200008f0eff */
[----:B------:R-:W0:Y:S01]  /*04d0*/  S2UR UR16, SR_CgaCtaId ;  /* 0x00000000001079c3 */ /* 0x000e220000008800 */
[-C--:B------:R-:W-:Y:S01]  /*04e0*/  LEA.HI.X.SX32 R33, R33, R3.reuse, 0x1, P5 ;  /* 0x0000000321217211 */ /* 0x080fe200028f0eff */
[----:B------:R-:W5:Y:S01]  /*04f0*/  LDG.E.U16 R28, desc[UR18][R28.64] ;  /* 0x000000121c1c7981 */ /* 0x000f62000c1e1500 */
[----:B------:R-:W-:-:S02]  /*0500*/  LEA.HI.X.SX32 R35, R35, R3, 0x1, P6 ;  /* 0x0000000323237211 */ /* 0x000fc400030f0eff */
[----:B------:R-:W-:Y:S01]  /*0510*/  LEA.HI.X.SX32 R3, R37, R3, 0x1, P4 ;  /* 0x0000000325037211 */ /* 0x000fe200020f0eff */
[----:B------:R-:W5:Y:S02]  /*0520*/  LDG.E.U16 R30, desc[UR18][R30.64] ;  /* 0x000000121e1e7981 */ /* 0x000f64000c1e1500 */
[----:B------:R-:W4:Y:S02]  /*0530*/  LDC R17, c[0x0][0x280] ;  /* 0x0000a000ff117b82 */ /* 0x000f240000000800 */
[----:B------:R-:W5:Y:S04]  /*0540*/  LDG.E.U16 R32, desc[UR18][R32.64] ;  /* 0x0000001220207981 */ /* 0x000f68000c1e1500 */
[----:B------:R-:W5:Y:S04]  /*0550*/  LDG.E.U16 R34, desc[UR18][R34.64] ;  /* 0x0000001222227981 */ /* 0x000f68000c1e1500 */
[----:B------:R4:W5:Y:S01]  /*0560*/  LDG.E.U16 R2, desc[UR18][R2.64] ;  /* 0x0000001202027981 */ /* 0x000962000c1e1500 */
[C---:B------:R-:W-:Y:S01]  /*0570*/  SHF.L.U32 R14, R15.reuse, 0x1, RZ ;  /* 0x000000010f0e7819 */ /* 0x040fe200000006ff */
[----:B------:R-:W-:Y:S01]  /*0580*/  UMOV UR4, 0x400 ;  /* 0x0000040000047882 */ /* 0x000fe20000000000 */
[----:B-1----:R-:W-:-:S02]  /*0590*/  LOP3.LUT R5, R15, 0xc0, RZ, 0xc0, !PT ;  /* 0x000000c00f057812 */ /* 0x002fc400078ec0ff */
[----:B------:R-:W-:Y:S01]  /*05a0*/  LOP3.LUT R38, R14, 0x7e, RZ, 0xc0, !PT ;  /* 0x0000007e0e267812 */ /* 0x000fe200078ec0ff */
[----:B0-----:R-:W-:-:S03]  /*05b0*/  ULEA UR16, UR16, UR4, 0x18 ;  /* 0x0000000410107291 */ /* 0x001fc6000f8ec03f */
[----:B----4-:R-:W-:-:S04]  /*05c0*/  LEA R7, R5, R38, 0x5 ;  /* 0x0000002605077211 */ /* 0x010fc800078e28ff */
[----:B------:R-:W-:Y:S02]  /*05d0*/  LOP3.LUT R9, R7, 0x10, RZ, 0x3c, !PT ;  /* 0x0000001007097812 */ /* 0x000fe400078e3cff */
[----:B------:R-:W-:Y:S02]  /*05e0*/  ISETP.GE.AND P0, PT, R17, 0x1, PT ;  /* 0x000000011100780c */ /* 0x000fe40003f06270 */
[C---:B------:R-:W-:Y:S02]  /*05f0*/  LOP3.LUT R11, R7.reuse, 0x20, RZ, 0x3c, !PT ;  /* 0x00000020070b7812 */ /* 0x040fe400078e3cff */
[C---:B------:R-:W-:Y:S02]  /*0600*/  LOP3.LUT R3, R7.reuse, 0x30, RZ, 0x3c, !PT ;  /* 0x0000003007037812 */ /* 0x040fe400078e3cff */
[C---:B------:R-:W-:Y:S02]  /*0610*/  LOP3.LUT R13, R7.reuse, 0x40, RZ, 0x3c, !PT ;  /* 0x00000040070d7812 */ /* 0x040fe400078e3cff */
[----:B------:R-:W-:-:S02]  /*0620*/  LOP3.LUT R19, R7, 0x50, RZ, 0x3c, !PT ;  /* 0x0000005007137812 */ /* 0x000fc400078e3cff */
[----:B------:R-:W-:Y:S02]  /*0630*/  LOP3.LUT R21, R7, 0x60, RZ, 0x3c, !PT ;  /* 0x0000006007157812 */ /* 0x000fe400078e3cff */
[----:B------:R-:W-:Y:S02]  /*0640*/  CS2R R64, SRZ ;  /* 0x0000000000407805 */ /* 0x000fe4000001ff00 */
[----:B------:R-:W-:Y:S02]  /*0650*/  MOV R73, 0x3f800000 ;  /* 0x3f80000000497802 */ /* 0x000fe40000000f00 */
[----:B------:R-:W-:Y:S02]  /*0660*/  CS2R R66, SRZ ;  /* 0x0000000000427805 */ /* 0x000fe4000001ff00 */
[----:B------:R-:W-:Y:S02]  /*0670*/  MOV R77, 0xff800000 ;  /* 0xff800000004d7802 */ /* 0x000fe40000000f00 */
[----:B------:R-:W-:-:S02]  /*0680*/  CS2R R68, SRZ ;  /* 0x0000000000447805 */ /* 0x000fc4000001ff00 */
[----:B------:R-:W-:Y:S02]  /*0690*/  MOV R41, 0xff800000 ;  /* 0xff80000000297802 */ /* 0x000fe40000000f00 */
        /* <DEDUP_REMOVED lines=9> */
[----:B------:R-:W-:Y:S01]  /*0730*/  MOV R75, 0x3f800000 ;  /* 0x3f800000004b7802 */ /* 0x000fe20000000f00 */
[----:B--2---:R-:W-:Y:S04]  /*0740*/  STS.U16 [R7+UR16], R36 ;  /* 0x0000002407007988 */ /* 0x004fe80008000410 */
[----:B---3--:R0:W-:Y:S04]  /*0750*/  STS.U16 [R7+UR16+0x400], R22 ;  /* 0x0004001607007988 */ /* 0x0081e80008000410 */
[----:B------:R-:W-:Y:S04]  /*0760*/  STS.U16 [R9+UR16+0x80], R4 ;  /* 0x0000800409007988 */ /* 0x000fe80008000410 */
[----:B-----5:R-:W-:Y:S01]  /*0770*/  STS.U16 [R9+UR16+0x480], R24 ;  /* 0x0004801809007988 */ /* 0x020fe20008000410 */
[----:B0-----:R-:W-:-:S03]  /*0780*/  LOP3.LUT R7, R7, 0x70, RZ, 0x3c, !PT ;  /* 0x0000007007077812 */ /* 0x001fc600078e3cff */
[----:B------:R-:W-:Y:S04]  /*0790*/  STS.U16 [R11+UR16+0x100], R6 ;  /* 0x000100060b007988 */ /* 0x000fe80008000410 */
[----:B------:R-:W-:Y:S04]  /*07a0*/  STS.U16 [R11+UR16+0x500], R26 ;  /* 0x0005001a0b007988 */ /* 0x000fe80008000410 */
[----:B------:R-:W-:Y:S04]  /*07b0*/  STS.U16 [R3+UR16+0x180], R8 ;  /* 0x0001800803007988 */ /* 0x000fe80008000410 */
[----:B------:R-:W-:Y:S04]  /*07c0*/  STS.U16 [R3+UR16+0x580], R28 ;  /* 0x0005801c03007988 */ /* 0x000fe80008000410 */
[----:B------:R-:W-:Y:S04]  /*07d0*/  STS.U16 [R13+UR16+0x200], R10 ;  /* 0x0002000a0d007988 */ /* 0x000fe80008000410 */
[----:B------:R-:W-:Y:S04]  /*07e0*/  STS.U16 [R13+UR16+0x600], R30 ;  /* 0x0006001e0d007988 */ /* 0x000fe80008000410 */
[----:B------:R-:W-:Y:S04]  /*07f0*/  STS.U16 [R19+UR16+0x280], R12 ;  /* 0x0002800c13007988 */ /* 0x000fe80008000410 */
[----:B------:R0:W-:Y:S04]  /*0800*/  STS.U16 [R19+UR16+0x680], R32 ;  /* 0x0006802013007988 */ /* 0x0001e80008000410 */
[----:B------:R1:W-:Y:S04]  /*0810*/  STS.U16 [R21+UR16+0x300], R18 ;  /* 0x0003001215007988 */ /* 0x0003e80008000410 */
[----:B------:R-:W-:Y:S04]  /*0820*/  STS.U16 [R21+UR16+0x700], R34 ;  /* 0x0007002215007988 */ /* 0x000fe80008000410 */
[----:B------:R2:W-:Y:S01]  /*0830*/  STS.U16 [R7+UR16+0x380], R20 ;  /* 0x0003801407007988 */ /* 0x0005e20008000410 */
[----:B0-----:R-:W-:-:S03]  /*0840*/  SHF.L.U32 R19, R15, 0x3, RZ ;  /* 0x000000030f137819 */ /* 0x001fc600000006ff */
[----:B------:R0:W-:Y:S01]  /*0850*/  STS.U16 [R7+UR16+0x780], R2 ;  /* 0x0007800207007988 */ /* 0x0001e20008000410 */
[C---:B-1----:R-:W-:Y:S02]  /*0860*/  LOP3.LUT R18, R15.reuse, 0xf, RZ, 0xc0, !PT ;  /* 0x0000000f0f127812 */ /* 0x042fe400078ec0ff */
[----:B--2---:R-:W-:Y:S01]  /*0870*/  SHF.L.U32 R20, R15, 0x7, RZ ;  /* 0x000000070f147819 */ /* 0x004fe200000006ff */
[----:B------:R-:W-:Y:S06]  /*0880*/  @!P0 BRA `(.L_x_0) ;  /* 0x0000001800408947 */ /* 0x000fec0003800000 */
[----:B------:R-:W1:Y:S01]  /*0890*/  LDC.64 R12, c[0x0][0x250] ;  /* 0x00009400ff0c7b82 */ /* 0x000e620000000a00 */
[----:B------:R-:W-:Y:S01]  /*08a0*/  ULDC UR4, c[0x0][0x258] ;  /* 0x0000960000047ab9 */ /* 0x000fe20000000800 */
[----:B0-----:R-:W-:Y:S01]  /*08b0*/  LOP3.LUT R2, R15, 0x1f, RZ, 0xc0, !PT ;  /* 0x0000001f0f027812 */ /* 0x001fe200078ec0ff */
[----:B------:R-:W-:Y:S01]  /*08c0*/  IMAD R3, R18, UR4, RZ ;  /* 0x0000000412037c24 */ /* 0x000fe2000f8e02ff */
[--C-:B------:R-:W-:Y:S01]  /*08d0*/  SHF.R.U32.HI R4, RZ, 0x5, R15.reuse ;  /* 0x00000005ff047819 */ /* 0x100fe2000001160f */
[----:B------:R-:W-:Y:S01]  /*08e0*/  ULDC.64 UR4, c[0x0][0x218] ;  /* 0x0000860000047ab9 */ /* 0x000fe20000000a00 */
[----:B------:R-:W-:Y:S01]  /*08f0*/  SHF.R.U32.HI R21, RZ, 0x4, R15 ;  /* 0x00000004ff157819 */ /* 0x000fe2000001160f */
[----:B------:R-:W-:Y:S01]  /*0900*/  ULDC.64 UR6, c[0x0][0x220] ;  /* 0x0000880000067ab9 */ /* 0x000fe20000000a00 */
[----:B------:R-:W0:Y:S01]  /*0910*/  LDC.64 R10, c[0x0][0x260] ;  /* 0x00009800ff0a7b82 */ /* 0x000e220000000a00 */
[C---:B------:R-:W-:Y:S01]  /*0920*/  SHF.L.U32 R7, R3.reuse, 0x1, RZ ;  /* 0x0000000103077819 */ /* 0x040fe200000006ff */
[----:B------:R-:W-:Y:S01]  /*0930*/  IMAD.HI R3, R3, 0x2, RZ ;  /* 0x0000000203037827 */ /* 0x000fe200078e02ff */
[----:B------:R-:W-:-:S02]  /*0940*/  R2UR UR20, R4 ;  /* 0x00000000041472ca */ /* 0x000fc400000e0000 */
[----:B------:R-:W-:Y:S02]  /*0950*/  CS2R R64, SRZ ;  /* 0x0000000000407805 */ /* 0x000fe4000001ff00 */
[----:B------:R-:W-:Y:S02]  /*0960*/  SHF.L.U32 R22, R16, 0x1, RZ ;  /* 0x0000000110167819 */ /* 0x000fe400000006ff */
[----:B------:R-:W-:Y:S02]  /*0970*/  CS2R R66, SRZ ;  /* 0x0000000000427805 */ /* 0x000fe4000001ff00 */
[----:B------:R-:W-:Y:S01]  /*0980*/  MOV R80, 0xff800000 ;  /* 0xff80000000507802 */ /* 0x000fe20000000f00 */
[----:B------:R-:W2:Y:S01]  /*0990*/  LDC R8, c[0x0][0x268] ;  /* 0x00009a00ff087b82 */ /* 0x000ea20000000800 */
[----:B------:R-:W-:Y:S02]  /*09a0*/  MOV R73, 0x3f800000 ;  /* 0x3f80000000497802 */ /* 0x000fe40000000f00 */
[----:B------:R-:W-:-:S02]  /*09b0*/  CS2R R68, SRZ ;  /* 0x0000000000447805 */ /* 0x000fc4000001ff00 */
[----:B------:R-:W-:Y:S02]  /*09c0*/  MOV R74, 0x3f800000 ;  /* 0x3f800000004a7802 */ /* 0x000fe40000000f00 */
[----:B------:R-:W-:Y:S02]  /*09d0*/  CS2R R70, SRZ ;  /* 0x0000000000467805 */ /* 0x000fe4000001ff00 */
[----:B------:R-:W-:Y:S02]  /*09e0*/  MOV R76, 0x3f800000 ;  /* 0x3f800000004c7802 */ /* 0x000fe40000000f00 */
[----:B------:R-:W-:Y:S02]  /*09f0*/  CS2R R56, SRZ ;  /* 0x0000000000387805 */ /* 0x000fe4000001ff00 */
[----:B------:R-:W-:Y:S01]  /*0a00*/  MOV R75, 0x3f800000 ;  /* 0x3f800000004b7802 */ /* 0x000fe20000000f00 */
[----:B-1----:R-:W-:Y:S01]  /*0a10*/  IMAD R12, R12, UR17, RZ ;  /* 0x000000110c0c7c24 */ /* 0x002fe2000f8e02ff */
[----:B------:R-:W-:-:S02]  /*0a20*/  MOV R78, 0xff800000 ;  /* 0xff800000004e7802 */ /* 0x000fc40000000f00 */
[----:B------:R-:W-:Y:S02]  /*0a30*/  CS2R R58, SRZ ;  /* 0x00000000003a7805 */ /* 0x000fe4000001ff00 */
[----:B------:R-:W-:Y:S02]  /*0a40*/  MOV R72, 0xff800000 ;  /* 0xff80000000487802 */ /* 0x000fe40000000f00 */
[----:B------:R-:W-:Y:S02]  /*0a50*/  CS2R R60, SRZ ;  /* 0x00000000003c7805 */ /* 0x000fe4000001ff00 */
[----:B------:R-:W-:Y:S01]  /*0a60*/  CS2R R62, SRZ ;  /* 0x00000000003e7805 */ /* 0x000fe2000001ff00 */
[----:B------:R-:W-:Y:S01]  /*0a70*/  ULDC UR21, c[0x0][0x238] ;  /* 0x00008e0000157ab9 */ /* 0x000fe20000000800 */
[----:B------:R-:W-:Y:S01]  /*0a80*/  UMOV UR11, 0xc0000010 ;  /* 0xc0000010000b7882 */ /* 0x000fe20000000000 */
[----:B0-----:R-:W-:Y:S01]  /*0a90*/  IMAD R10, R10, UR17, RZ ;  /* 0x000000110a0a7c24 */ /* 0x001fe2000f8e02ff */
[----:B------:R-:W-:Y:S01]  /*0aa0*/  UMOV UR27, 0x80000020 ;  /* 0x80000020001b7882 */ /* 0x000fe20000000000 */
[----:B------:R-:W-:Y:S01]  /*0ab0*/  IMAD R6, R2, R11, RZ ;  /* 0x0000000b02067224 */ /* 0x000fe200078e02ff */
[C---:B------:R-:W-:Y:S01]  /*0ac0*/  SHF.L.U32 R2, R12.reuse, 0x1, RZ ;  /* 0x000000010c027819 */ /* 0x040fe200000006ff */
[----:B------:R-:W-:Y:S01]  /*0ad0*/  IMAD.HI R12, R12, 0x2, RZ ;  /* 0x000000020c0c7827 */ /* 0x000fe200078e02ff */
[----:B------:R-:W-:-:S02]  /*0ae0*/  SHF.L.U32 R4, R10, 0x1, RZ ;  /* 0x000000010a047819 */ /* 0x000fc400000006ff */
[----:B------:R-:W-:Y:S01]  /*0af0*/  SHF.L.U32 R9, R6, 0x1, RZ ;  /* 0x0000000106097819 */ /* 0x000fe200000006ff */
[----:B------:R-:W-:Y:S01]  /*0b00*/  IMAD.HI R10, R10, 0x2, RZ ;  /* 0x000000020a0a7827 */ /* 0x000fe200078e02ff */
[----:B------:R-:W-:Y:S01]  /*0b10*/  IADD3 R23, P0, P1, R7, UR4, R2 ;  /* 0x0000000407177c10 */ /* 0x000fe2000f91e002 */
[----:B------:R-:W-:Y:S01]  /*0b20*/  UMOV UR4, 0xfffffffe ;  /* 0xfffffffe00047882 */ /* 0x000fe20000000000 */
[----:B------:R-:W-:Y:S02]  /*0b30*/  SHF.R.U32.HI R2, RZ, 0x5, R15 ;  /* 0x00000005ff027819 */ /* 0x000fe4000001160f */
[----:B------:R-:W-:Y:S01]  /*0b40*/  IADD3 R9, P2, P3, R9, UR6, R4 ;  /* 0x0000000609097c10 */ /* 0x000fe2000fb5e004 */
[----:B------:R-:W-:Y:S01]  /*0b50*/  UIADD3 UR6, UR16, 0x2000, URZ ;  /* 0x0000200010067890 */ /* 0x000fe2000fffe03f */
[----:B------:R-:W-:Y:S02]  /*0b60*/  SGXT.U32 R4, R21, 0x4 ;  /* 0x000000041504781a */ /* 0x000fe40000000000 */
[----:B------:R-:W-:Y:S01]  /*0b70*/  SGXT.U32 R2, R2, 0x3 ;  /* 0x000000030202781a */ /* 0x000fe20000000000 */
[----:B------:R-:W-:Y:S01]  /*0b80*/  USHF.R.U32.HI UR6, URZ, 0x4, UR6 ;  /* 0x000000043f067899 */ /* 0x000fe20008011606 */
[----:B------:R-:W-:Y:S01]  /*0b90*/  SHF.R.U32.HI R7, RZ, 0x2, R5 ;  /* 0x00000002ff077819 */ /* 0x000fe20000011605 */
[----:B------:R-:W-:-:S02]  /*0ba0*/  IMAD R24, R4, R13, RZ ;  /* 0x0000000d04187224 */ /* 0x000fc400078e02ff */
[----:B------:R-:W-:Y:S01]  /*0bb0*/  IMAD.HI R5, R6, 0x2, RZ ;  /* 0x0000000206057827 */ /* 0x000fe200078e02ff */
[----:B------:R-:W-:Y:S01]  /*0bc0*/  LOP3.LUT R22, R22, R7, RZ, 0x3c, !PT ;  /* 0x0000000716167212 */ /* 0x000fe200078e3cff */
[----:B------:R-:W-:Y:S01]  /*0bd0*/  USGXT.U32 UR6, UR6, 0xe ;  /* 0x0000000e0606789a */ /* 0x000fe20008000000 */
[----:B------:R-:W-:Y:S01]  /*0be0*/  IADD3.X R7, R3, UR5, R12, P0, P1 ;  /* 0x0000000503077c10 */ /* 0x000fe200087e240c */
[----:B--2---:R-:W-:Y:S01]  /*0bf0*/  IMAD R21, R2, R8, RZ ;  /* 0x0000000802157224 */ /* 0x004fe200078e02ff */
[----:B------:R-:W-:Y:S01]  /*0c00*/  LEA R3, R13, R24, 0x4 ;  /* 0x000000180d037211 */ /* 0x000fe200078e20ff */
[----:B------:R-:W-:Y:S01]  /*0c10*/  UMOV UR5, 0x7fffffdf ;  /* 0x7fffffdf00057882 */ /* 0x000fe20000000000 */
[----:B------:R-:W-:Y:S01]  /*0c20*/  IADD3.X R12, R5, UR7, R10, P2, P3 ;  /* 0x00000007050c7c10 */ /* 0x000fe200097e640a */
[----:B------:R-:W-:Y:S01]  /*0c30*/  UMOV UR7, URZ ;  /* 0x0000003f00077c82 */ /* 0x000fe20008000000 */
[----:B------:R-:W-:Y:S01]  /*0c40*/  LEA R10, R8, R21, 0x3 ;  /* 0x00000015080a7211 */ /* 0x000fe200078e18ff */
[----:B------:R-:W-:Y:S01]  /*0c50*/  UIADD3.64 UR22, UR6, -UR4, URZ ;  /* 0x8000000406167297 */ /* 0x000fe2000fffe03f */
[-C--:B------:R-:W-:Y:S01]  /*0c60*/  LEA R8, P0, R24, R23.reuse, 0x1 ;  /* 0x0000001718087211 */ /* 0x080fe200078008ff */
[----:B------:R-:W-:Y:S01]  /*0c70*/  UMOV UR10, UR6 ;  /* 0x00000006000a7c82 */ /* 0x000fe20008000000 */
[----:B------:R-:W-:Y:S01]  /*0c80*/  LEA R6, P1, R3, R23, 0x1 ;  /* 0x0000001703067211 */ /* 0x000fe200078208ff */
[----:B------:R-:W-:Y:S01]  /*0c90*/  UMOV UR4, URZ ;  /* 0x0000003f00047c82 */ /* 0x000fe20008000000 */
[-C--:B------:R-:W-:Y:S01]  /*0ca0*/  LEA R4, P2, R21, R9.reuse, 0x1 ;  /* 0x0000000915047211 */ /* 0x080fe200078408ff */
[----:B------:R-:W-:Y:S01]  /*0cb0*/  UMOV UR26, UR6 ;  /* 0x00000006001a7c82 */ /* 0x000fe20008000000 */
[----:B------:R-:W-:-:S02]  /*0cc0*/  LEA R2, P3, R10, R9, 0x1 ;  /* 0x000000090a027211 */ /* 0x000fc400078608ff */
[-C--:B------:R-:W-:Y:S02]  /*0cd0*/  LEA.HI.X.SX32 R9, R24, R7.reuse, 0x1, P0 ;  /* 0x0000000718097211 */ /* 0x080fe400000f0eff */
[----:B------:R-:W-:Y:S02]  /*0ce0*/  LEA.HI.X.SX32 R7, R3, R7, 0x1, P1 ;  /* 0x0000000703077211 */ /* 0x000fe400008f0eff */
[-C--:B------:R-:W-:Y:S02]  /*0cf0*/  LEA.HI.X.SX32 R5, R21, R12.reuse, 0x1, P2 ;  /* 0x0000000c15057211 */ /* 0x080fe400010f0eff */
[----:B------:R-:W-:Y:S02]  /*0d00*/  LEA.HI.X.SX32 R3, R10, R12, 0x1, P3 ;  /* 0x0000000c0a037211 */ /* 0x000fe400018f0eff */
[----:B------:R-:W-:Y:S02]  /*0d10*/  SHF.R.S32.HI R12, RZ, 0x6, R15 ;  /* 0x00000006ff0c7819 */ /* 0x000fe4000001140f */
[----:B------:R-:W-:-:S02]  /*0d20*/  MOV R21, RZ ;  /* 0x000000ff00157202 */ /* 0x000fc40000000f00 */
[----:B------:R-:W-:Y:S02]  /*0d30*/  SGXT R12, R12, 0x1 ;  /* 0x000000010c0c781a */ /* 0x000fe40000000200 */
[----:B------:R-:W-:Y:S02]  /*0d40*/  MOV R23, RZ ;  /* 0x000000ff00177202 */ /* 0x000fe40000000f00 */
[----:B------:R-:W-:Y:S02]  /*0d50*/  LOP3.LUT R25, R12, 0x90, RZ, 0xc0, !PT ;  /* 0x000000900c197812 */ /* 0x000fe400078ec0ff */
[----:B------:R-:W-:Y:S02]  /*0d60*/  MOV R10, 0xff800000 ;  /* 0xff800000000a7802 */ /* 0x000fe40000000f00 */
[----:B------:R-:W-:-:S07]  /*0d70*/  LOP3.LUT R12, R25, 0x17e, R14, 0x78, !PT ;  /* 0x0000017e190c7812 */ /* 0x000fce00078e780e */
.L_x_1:
[----:B------:R-:W-:-:S04]  /*0d80*/  IMAD.WIDE R24, R21, 0x2, R8 ;  /* 0x0000000215187825 */ /* 0x000fc800078e0208 */
[----:B------:R-:W-:Y:S01]  /*0d90*/  IMAD.WIDE R26, R21, 0x2, R6 ;  /* 0x00000002151a7825 */ /* 0x000fe200078e0206 */
[----:B------:R-:W2:Y:S04]  /*0da0*/  LDG.E.U16 R77, desc[UR18][R24.64] ;  /* 0x00000012184d7981 */ /* 0x000ea8000c1e1500 */
[----:B------:R-:W3:Y:S01]  /*0db0*/  LDG.E.U16 R79, desc[UR18][R26.64] ;  /* 0x000000121a4f7981 */ /* 0x000ee2000c1e1500 */
[----:B------:R-:W-:Y:S01]  /*0dc0*/  USHF.L.U32 UR5, UR20, 0x5, URZ ;  /* 0x0000000514057899 */ /* 0x000fe2000800063f */
[----:B------:R-:W-:Y:S01]  /*0dd0*/  IMAD.WIDE R84, R23, 0x2, R2 ;  /* 0x0000000217547825 */ /* 0x000fe200078e0202 */
[----:B------:R-:W-:Y:S01]  /*0de0*/  UMOV UR12, 0x100 ;  /* 0x00000100000c7882 */ /* 0x000fe20000000000 */
[----:B------:R-:W-:Y:S01]  /*0df0*/  BAR.SYNC.DEFER_BLOCKING 0x0 ;  /* 0x0000000000007b1d */ /* 0x000fe20000010000 */
[----:B------:R-:W-:-:S04]  /*0e00*/  ULOP3.LUT UR5, UR5, 0x80, URZ, 0xc0, !UPT ;  /* 0x0000008005057892 */ /* 0x000fc8000f8ec03f */
[----:B------:R-:W-:Y:S01]  /*0e10*/  ULEA.HI UR5, UR16, UR5, URZ, 0x1c ;  /* 0x0000000510057291 */ /* 0x000fe2000f8fe03f */
[----:B------:R-:W-:Y:S01]  /*0e20*/  UMOV UR13, 0x40000040 ;  /* 0x40000040000d7882 */ /* 0x000fe20000000000 */
[----:B------:R-:W-:Y:S02]  /*0e30*/  UMOV UR7, URZ ;  /* 0x0000003f00077c82 */ /* 0x000fe40008000000 */
[----:B------:R-:W-:Y:S01]  /*0e40*/  ULOP3.LUT UR6, UR5, 0x3fff, URZ, 0xc0, !UPT ;  /* 0x00003fff05067892 */ /* 0x000fe2000f8ec03f */
[----:B------:R-:W-:Y:S01]  /*0e50*/  UMOV UR9, 0x40000040 ;  /* 0x4000004000097882 */ /* 0x000fe20000000000 */
[----:B------:R-:W-:Y:S02]  /*0e60*/  UMOV UR14, UR10 ;  /* 0x0000000a000e7c82 */ /* 0x000fe40008000000 */
[----:B------:R-:W-:Y:S01]  /*0e70*/  UIADD3.64 UR12, UR6, UR12, URZ ;  /* 0x0000000c060c7297 */ /* 0x000fe2000fffe03f */
[----:B------:R-:W-:Y:S02]  /*0e80*/  UMOV UR15, UR11 ;  /* 0x0000000b000f7c82 */ /* 0x000fe40008000000 */
[----:B------:R-:W-:Y:S01]  /*0e90*/  UMOV UR8, UR6 ;  /* 0x0000000600087c82 */ /* 0x000fe20008000000 */
[----:B--2---:R0:W-:Y:S04]  /*0ea0*/  STS.U16 [R12+UR16+0x2000], R77 ;  /* 0x0020004d0c007988 */ /* 0x0041e80008000410 */
[----:B---3--:R1:W-:Y:S01]  /*0eb0*/  STS.U16 [R12+UR16+0x2200], R79 ;  /* 0x0022004f0c007988 */ /* 0x0083e20008000410 */
[----:B------:R2:W-:Y:S06]  /*0ec0*/  MEMBAR.ALL.CTA ;  /* 0x0000000000007992 */ /* 0x0005ec0000008000 */
[----:B--2---:R-:W2:Y:S02]  /*0ed0*/  FENCE.VIEW.ASYNC.S ;  /* 0x00000000000073c6 */ /* 0x004ea40000000000 */
[----:B--2---:R-:W-:Y:S06]  /*0ee0*/  BAR.SYNC.DEFER_BLOCKING 0x0 ;  /* 0x0000000000007b1d */ /* 0x004fec0000010000 */
[----:B------:R-:W-:Y:S01]  /*0ef0*/  WARPGROUP.ARRIVE ;  /* 0x00000000000079c5 */ /* 0x000fe20000000000 */
[----:B------:R-:W2:Y:S05]  /*0f00*/  LDG.E.U16 R81, desc[UR18][R84.64] ;  /* 0x0000001254517981 */ /* 0x000eaa000c1e1500 */
[----:B------:R-:W-:Y:S04]  /*0f10*/  HGMMA.64x32x16.F32 R40, gdesc[UR8].tnspA, RZ, !UPT ;  /* 0x20600000082879f0 */ /* 0x000fe8000c7008ff */
[----:B------:R-:W-:Y:S03]  /*0f20*/  HGMMA.64x32x16.F32 R24, gdesc[UR12].tnspA, RZ, !UPT, gsb0 ;  /* 0x206000000c1879f0 */ /* 0x000fe6000c0008ff */
[----:B------:R-:W-:-:S02]  /*0f30*/  WARPGROUP.DEPBAR.LE gsb0, 0x0 ;  /* 0x00008000000079c5 */ /* 0x000fc40000010000 */
[----:B0-----:R-:W-:Y:S01]  /*0f40*/  FMUL R77, R40, UR21 ;  /* 0x00000015284d7c20 */ /* 0x001fe20008400000 */
[----:B------:R-:W-:Y:S01]  /*0f50*/  FMUL R82, R41, UR21 ;  /* 0x0000001529527c20 */ /* 0x000fe20008400000 */
[----:B-1----:R-:W-:-:S04]  /*0f60*/  FMUL R79, R44, UR21 ;  /* 0x000000152c4f7c20 */ /* 0x002fc80008400000 */
[----:B------:R-:W-:Y:S01]  /*0f70*/  FMNMX R86, R77, R82, !PT ;  /* 0x000000524d567209 */ /* 0x000fe20007800000 */
[----:B------:R-:W-:-:S04]  /*0f80*/  IMAD.WIDE R82, R23, 0x2, R4 ;  /* 0x0000000217527825 */ /* 0x000fc800078e0204 */
[----:B------:R-:W-:Y:S01]  /*0f90*/  FMUL R77, R45, UR21 ;  /* 0x000000152d4d7c20 */ /* 0x000fe20008400000 */
[----:B------:R-:W-:Y:S02]  /*0fa0*/  FMNMX R88, R79, R86, !PT ;  /* 0x000000564f587209 */ /* 0x000fe40007800000 */
[----:B------:R0:W3:Y:S01]  /*0fb0*/  LDG.E.U16 R79, desc[UR18][R82.64] ;  /* 0x00000012524f7981 */ /* 0x0000e2000c1e1500 */
[----:B------:R-:W-:Y:S01]  /*0fc0*/  FMUL R86, R48, UR21 ;  /* 0x0000001530567c20 */ /* 0x000fe20008400000 */
[----:B------:R-:W-:Y:S01]  /*0fd0*/  FMNMX R87, R77, R88, !PT ;  /* 0x000000584d577209 */ /* 0x000fe20007800000 */
[----:B------:R-:W-:Y:S01]  /*0fe0*/  FMUL R77, R49, UR21 ;  /* 0x00000015314d7c20 */ /* 0x000fe20008400000 */
[----:B------:R-:W-:Y:S02]  /*0ff0*/  BAR.SYNC.DEFER_BLOCKING 0x0 ;  /* 0x0000000000007b1d */ /* 0x000fe40000010000 */
[----:B------:R-:W-:Y:S01]  /*1000*/  FMNMX R88, R86, R87, !PT ;  /* 0x0000005756587209 */ /* 0x000fe20007800000 */
[----:B------:R-:W-:-:S03]  /*1010*/  FMUL R86, R52, UR21 ;  /* 0x0000001534567c20 */ /* 0x000fc60008400000 */
[----:B------:R-:W-:Y:S01]  /*1020*/  FMNMX R87, R77, R88, !PT ;  /* 0x000000584d577209 */ /* 0x000fe20007800000 */
[----:B------:R-:W-:-:S03]  /*1030*/  FMUL R77, R53, UR21 ;  /* 0x00000015354d7c20 */ /* 0x000fc60008400000 */
[----:B------:R-:W-:Y:S01]  /*1040*/  FMNMX R86, R86, R87, !PT ;  /* 0x0000005756567209 */ /* 0x000fe20007800000 */
[----:B0-----:R-:W-:-:S03]  /*1050*/  FMUL R82, R43, UR21 ;  /* 0x000000152b527c20 */ /* 0x001fc60008400000 */
[----:B------:R-:W-:Y:S01]  /*1060*/  FMNMX R86, R77, R86, !PT ;  /* 0x000000564d567209 */ /* 0x000fe20007800000 */
[----:B------:R-:W-:-:S05]  /*1070*/  FMUL R77, R42, UR21 ;  /* 0x000000152a4d7c20 */ /* 0x000fca0008400000 */
[----:B------:R-:W-:Y:S01]  /*1080*/  FMNMX R82, R77, R82, !PT ;  /* 0x000000524d527209 */ /* 0x000fe20007800000 */
[----:B------:R-:W-:Y:S01]  /*1090*/  FMUL R77, R46, UR21 ;  /* 0x000000152e4d7c20 */ /* 0x000fe20008400000 */
[----:B------:R-:W0:Y:S04]  /*10a0*/  SHFL.BFLY PT, R83, R86, 0x2, 0x1f ;  /* 0x0c401f0056537f89 */ /* 0x000e2800000e0000 */
[----:B------:R-:W-:Y:S01]  /*10b0*/  FMNMX R82, R77, R82, !PT ;  /* 0x000000524d527209 */ /* 0x000fe20007800000 */
[----:B------:R-:W-:-:S05]  /*10c0*/  FMUL R77, R47, UR21 ;  /* 0x000000152f4d7c20 */ /* 0x000fca0008400000 */
[----:B------:R-:W-:Y:S01]  /*10d0*/  FMNMX R82, R77, R82, !PT ;  /* 0x000000524d527209 */ /* 0x000fe20007800000 */
[----:B------:R-:W-:-:S05]  /*10e0*/  FMUL R77, R50, UR21 ;  /* 0x00000015324d7c20 */ /* 0x000fca0008400000 */
[----:B------:R-:W-:Y:S01]  /*10f0*/  FMNMX R82, R77, R82, !PT ;  /* 0x000000524d527209 */ /* 0x000fe20007800000 */
[----:B------:R-:W-:-:S05]  /*1100*/  FMUL R77, R51, UR21 ;  /* 0x00000015334d7c20 */ /* 0x000fca0008400000 */
[----:B------:R-:W-:Y:S01]  /*1110*/  FMNMX R82, R77, R82, !PT ;  /* 0x000000524d527209 */ /* 0x000fe20007800000 */
[----:B------:R-:W-:Y:S01]  /*1120*/  FMUL R77, R54, UR21 ;  /* 0x00000015364d7c20 */ /* 0x000fe20008400000 */
[----:B0-----:R-:W-:-:S04]  /*1130*/  FMNMX R84, R86, R83, !PT ;  /* 0x0000005356547209 */ /* 0x001fc80007800000 */
[----:B------:R-:W-:Y:S01]  /*1140*/  FMNMX R82, R77, R82, !PT ;  /* 0x000000524d527209 */ /* 0x000fe20007800000 */
[----:B------:R-:W0:Y:S01]  /*1150*/  SHFL.BFLY PT, R87, R84, 0x1, 0x1f ;  /* 0x0c201f0054577f89 */ /* 0x000e2200000e0000 */
[----:B------:R-:W-:-:S05]  /*1160*/  FMUL R77, R55, UR21 ;  /* 0x00000015374d7c20 */ /* 0x000fca0008400000 */
[----:B------:R-:W-:-:S05]  /*1170*/  FMNMX R83, R77, R82, !PT ;  /* 0x000000524d537209 */ /* 0x000fca0007800000 */
[----:B------:R-:W1:Y:S01]  /*1180*/  SHFL.BFLY PT, R86, R83, 0x2, 0x1f ;  /* 0x0c401f0053567f89 */ /* 0x000e6200000e0000 */
[----:B------:R-:W-:Y:S01]  /*1190*/  FMUL R77, R24, UR21 ;  /* 0x00000015184d7c20 */ /* 0x000fe20008400000 */
[----:B------:R-:W-:-:S05]  /*11a0*/  FMUL R82, R25, UR21 ;  /* 0x0000001519527c20 */ /* 0x000fca0008400000 */
[----:B------:R-:W-:Y:S01]  /*11b0*/  FMNMX R85, R77, R82, !PT ;  /* 0x000000524d557209 */ /* 0x000fe20007800000 */
[----:B------:R-:W-:Y:S01]  /*11c0*/  FMUL R82, R28, UR21 ;  /* 0x000000151c527c20 */ /* 0x000fe20008400000 */
[----:B0-----:R-:W-:-:S04]  /*11d0*/  FMNMX R77, R84, R87, !PT ;  /* 0x00000057544d7209 */ /* 0x001fc80007800000 */
[----:B------:R-:W-:Y:S02]  /*11e0*/  FMNMX R85, R82, R85, !PT ;  /* 0x0000005552557209 */ /* 0x000fe40007800000 */
[----:B------:R-:W-:Y:S01]  /*11f0*/  FMNMX R77, R77, R80, !PT ;  /* 0x000000504d4d7209 */ /* 0x000fe20007800000 */
[----:B------:R-:W-:-:S04]  /*1200*/  FMUL R82, R29, UR21 ;  /* 0x000000151d527c20 */ /* 0x000fc80008400000 */
[--C-:B------:R-:W-:Y:S01]  /*1210*/  FFMA R40, R40, UR21, -R77.reuse ;  /* 0x0000001528287c23 */ /* 0x100fe2000800084d */
[----:B-1----:R-:W-:Y:S02]  /*1220*/  FMNMX R87, R83, R86, !PT ;  /* 0x0000005653577209 */ /* 0x002fe40007800000 */
[----:B------:R-:W-:Y:S01]  /*1230*/  FMNMX R85, R82, R85, !PT ;  /* 0x0000005552557209 */ /* 0x000fe20007800000 */
[----:B------:R-:W-:Y:S01]  /*1240*/  FMUL R82, R40, 1.4426950216293334961 ;  /* 0x3fb8aa3b28527820 */ /* 0x000fe20000400000 */
[----:B------:R-:W-:Y:S01]  /*1250*/  FMUL R40, R32, UR21 ;  /* 0x0000001520287c20 */ /* 0x000fe20008400000 */
[----:B------:R-:W0:Y:S01]  /*1260*/  SHFL.BFLY PT, R88, R87, 0x1, 0x1f ;  /* 0x0c201f0057587f89 */ /* 0x000e2200000e0000 */
[----:B------:R-:W-:-:S03]  /*1270*/  FFMA R41, R41, UR21, -R77 ;  /* 0x0000001529297c23 */ /* 0x000fc6000800084d */
[----:B------:R-:W-:Y:S01]  /*1280*/  FMNMX R85, R40, R85, !PT ;  /* 0x0000005528557209 */ /* 0x000fe20007800000 */
[----:B------:R-:W-:Y:S01]  /*1290*/  FMUL R40, R33, UR21 ;  /* 0x0000001521287c20 */ /* 0x000fe20008400000 */
[--C-:B------:R-:W-:Y:S01]  /*12a0*/  FFMA R45, R45, UR21, -R77.reuse ;  /* 0x000000152d2d7c23 */ /* 0x100fe2000800084d */
[----:B------:R-:W-:Y:S01]  /*12b0*/  FMUL R41, R41, 1.4426950216293334961 ;  /* 0x3fb8aa3b29297820 */ /* 0x000fe20000400000 */
[--C-:B------:R-:W-:Y:S02]  /*12c0*/  FFMA R44, R44, UR21, -R77.reuse ;  /* 0x000000152c2c7c23 */ /* 0x100fe4000800084d */
[----:B------:R-:W-:Y:S01]  /*12d0*/  FMNMX R85, R40, R85, !PT ;  /* 0x0000005528557209 */ /* 0x000fe20007800000 */
[----:B------:R-:W-:Y:S01]  /*12e0*/  FMUL R40, R36, UR21 ;  /* 0x0000001524287c20 */ /* 0x000fe20008400000 */
[----:B------:R-:W-:Y:S01]  /*12f0*/  FMUL R89, R45, 1.4426950216293334961 ;  /* 0x3fb8aa3b2d597820 */ /* 0x000fe20000400000 */
[----:B------:R1:W-:Y:S01]  /*1300*/  MUFU.EX2 R83, R41 ;  /* 0x0000002900537308 */ /* 0x0003e20000000800 */
[----:B------:R-:W-:Y:S01]  /*1310*/  FMUL R84, R44, 1.4426950216293334961 ;  /* 0x3fb8aa3b2c547820 */ /* 0x000fe20000400000 */
[----:B------:R-:W-:Y:S01]  /*1320*/  FMUL R45, R37, UR21 ;  /* 0x00000015252d7c20 */ /* 0x000fe20008400000 */
[--C-:B------:R-:W-:Y:S01]  /*1330*/  FFMA R48, R48, UR21, -R77.reuse ;  /* 0x0000001530307c23 */ /* 0x100fe2000800084d */
[----:B------:R-:W-:Y:S01]  /*1340*/  FMNMX R86, R40, R85, !PT ;  /* 0x0000005528567209 */ /* 0x000fe20007800000 */
[----:B------:R-:W-:Y:S01]  /*1350*/  FMUL R44, R27, UR21 ;  /* 0x000000151b2c7c20 */ /* 0x000fe20008400000 */
[----:B-1----:R-:W-:Y:S01]  /*1360*/  FMUL R41, R26, UR21 ;  /* 0x000000151a297c20 */ /* 0x002fe20008400000 */
[----:B------:R-:W-:Y:S01]  /*1370*/  FMUL R40, R48, 1.4426950216293334961 ;  /* 0x3fb8aa3b30287820 */ /* 0x000fe20000400000 */
[----:B------:R-:W-:Y:S01]  /*1380*/  FMNMX R86, R45, R86, !PT ;  /* 0x000000562d567209 */ /* 0x000fe20007800000 */
[--C-:B------:R-:W-:Y:S01]  /*1390*/  FFMA R49, R49, UR21, -R77.reuse ;  /* 0x0000001531317c23 */ /* 0x100fe2000800084d */
[----:B------:R-:W-:Y:S01]  /*13a0*/  FFMA R53, R53, UR21, -R77 ;  /* 0x0000001535357c23 */ /* 0x000fe2000800084d */
[----:B------:R-:W-:Y:S01]  /*13b0*/  FMNMX R48, R41, R44, !PT ;  /* 0x0000002c29307209 */ /* 0x000fe20007800000 */
[----:B------:R-:W-:Y:S01]  /*13c0*/  FMUL R41, R30, UR21 ;  /* 0x000000151e297c20 */ /* 0x000fe20008400000 */
[----:B------:R0:W-:Y:S01]  /*13d0*/  MUFU.EX2 R85, R89 ;  /* 0x0000005900557308 */ /* 0x0001e20000000800 */
[----:B------:R-:W-:Y:S01]  /*13e0*/  FMUL R45, R49, 1.4426950216293334961 ;  /* 0x3fb8aa3b312d7820 */ /* 0x000fe20000400000 */
[----:B------:R-:W-:-:S02]  /*13f0*/  FMUL R49, R53, 1.4426950216293334961 ;  /* 0x3fb8aa3b35317820 */ /* 0x000fc40000400000 */
[----:B------:R-:W-:Y:S01]  /*1400*/  FMNMX R53, R41, R48, !PT ;  /* 0x0000003029357209 */ /* 0x000fe20007800000 */
[----:B------:R-:W-:Y:S01]  /*1410*/  FADD R48, -R77, R80 ;  /* 0x000000504d307221 */ /* 0x000fe20000000100 */
[----:B0-----:R-:W-:Y:S02]  /*1420*/  FMNMX R89, R87, R88, !PT ;  /* 0x0000005857597209 */ /* 0x001fe40007800000 */
[----:B------:R-:W0:Y:S01]  /*1430*/  SHFL.BFLY PT, R87, R86, 0x2, 0x1f ;  /* 0x0c401f0056577f89 */ /* 0x000e2200000e0000 */
[----:B------:R-:W-:Y:S01]  /*1440*/  FMUL R88, R48, 1.4426950216293334961 ;  /* 0x3fb8aa3b30587820 */ /* 0x000fe20000400000 */
[----:B------:R-:W-:Y:S01]  /*1450*/  FFMA R52, R52, UR21, -R77 ;  /* 0x0000001534347c23 */ /* 0x000fe2000800084d */
[----:B------:R-:W-:Y:S01]  /*1460*/  FMUL R48, R31, UR21 ;  /* 0x000000151f307c20 */ /* 0x000fe20008400000 */
[----:B------:R-:W-:Y:S02]  /*1470*/  FMNMX R41, R89, R78, !PT ;  /* 0x0000004e59297209 */ /* 0x000fe40007800000 */
[----:B------:R-:W-:-:S02]  /*1480*/  FMUL R44, R52, 1.4426950216293334961 ;  /* 0x3fb8aa3b342c7820 */ /* 0x000fc40000400000 */
[----:B------:R-:W-:Y:S01]  /*1490*/  FMNMX R52, R48, R53, !PT ;  /* 0x0000003530347209 */ /* 0x000fe20007800000 */
[--C-:B------:R-:W-:Y:S01]  /*14a0*/  FFMA R80, R42, UR21, -R41.reuse ;  /* 0x000000152a507c23 */ /* 0x100fe20008000829 */
[--C-:B------:R-:W-:Y:S01]  /*14b0*/  FFMA R53, R43, UR21, -R41.reuse ;  /* 0x000000152b357c23 */ /* 0x100fe20008000829 */
[----:B------:R-:W-:Y:S02]  /*14c0*/  FMUL R43, R34, UR21 ;  /* 0x00000015222b7c20 */ /* 0x000fe40008400000 */
[----:B------:R-:W-:Y:S01]  /*14d0*/  FMUL R48, R80, 1.4426950216293334961 ;  /* 0x3fb8aa3b50307820 */ /* 0x000fe20000400000 */
[--C-:B------:R-:W-:Y:S02]  /*14e0*/  FFMA R80, R46, UR21, -R41.reuse ;  /* 0x000000152e507c23 */ /* 0x100fe40008000829 */
[----:B------:R-:W-:Y:S01]  /*14f0*/  FMNMX R46, R43, R52, !PT ;  /* 0x000000342b2e7209 */ /* 0x000fe20007800000 */
[----:B------:R-:W-:Y:S01]  /*1500*/  FMUL R43, R35, UR21 ;  /* 0x00000015232b7c20 */ /* 0x000fe20008400000 */
[----:B------:R-:W-:Y:S01]  /*1510*/  FMUL R52, R80, 1.4426950216293334961 ;  /* 0x3fb8aa3b50347820 */ /* 0x000fe20000400000 */
[----:B------:R-:W-:-:S03]  /*1520*/  FFMA R80, R47, UR21, -R41 ;  /* 0x000000152f507c23 */ /* 0x000fc60008000829 */
[----:B------:R-:W-:Y:S02]  /*1530*/  FMNMX R47, R43, R46, !PT ;  /* 0x0000002e2b2f7209 */ /* 0x000fe40007800000 */
[----:B0-----:R-:W-:Y:S01]  /*1540*/  FMNMX R87, R86, R87, !PT ;  /* 0x0000005756577209 */ /* 0x001fe20007800000 */
[----:B------:R-:W-:Y:S01]  /*1550*/  FMUL R46, R38, UR21 ;  /* 0x00000015262e7c20 */ /* 0x000fe20008400000 */
[----:B------:R-:W-:Y:S01]  /*1560*/  FMUL R43, R80, 1.4426950216293334961 ;  /* 0x3fb8aa3b502b7820 */ /* 0x000fe20000400000 */
[----:B------:R-:W-:Y:S02]  /*1570*/  FFMA R80, R50, UR21, -R41 ;  /* 0x0000001532507c23 */ /* 0x000fe40008000829 */
[----:B------:R-:W0:Y:S01]  /*1580*/  SHFL.BFLY PT, R86, R87, 0x1, 0x1f ;  /* 0x0c201f0057567f89 */ /* 0x000e2200000e0000 */
[----:B------:R-:W-:Y:S01]  /*1590*/  FMNMX R50, R46, R47, !PT ;  /* 0x0000002f2e327209 */ /* 0x000fe20007800000 */
[----:B------:R-:W-:Y:S01]  /*15a0*/  FMUL R47, R39, UR21 ;  /* 0x00000015272f7c20 */ /* 0x000fe20008400000 */
[----:B------:R-:W-:-:S04]  /*15b0*/  FMUL R46, R80, 1.4426950216293334961 ;  /* 0x3fb8aa3b502e7820 */ /* 0x000fc80000400000 */
[----:B------:R-:W-:-:S05]  /*15c0*/  FMNMX R80, R47, R50, !PT ;  /* 0x000000322f507209 */ /* 0x000fca0007800000 */
[----:B------:R-:W1:Y:S01]  /*15d0*/  SHFL.BFLY PT, R89, R80, 0x2, 0x1f ;  /* 0x0c401f0050597f89 */ /* 0x000e6200000e0000 */
[----:B------:R-:W-:Y:S01]  /*15e0*/  FFMA R54, R54, UR21, -R41 ;  /* 0x0000001536367c23 */ /* 0x000fe20008000829 */
[----:B0-----:R-:W-:-:S04]  /*15f0*/  FMNMX R47, R87, R86, !PT ;  /* 0x00000056572f7209 */ /* 0x001fc80007800000 */
[----:B------:R-:W-:Y:S01]  /*1600*/  FMNMX R47, R47, R10, !PT ;  /* 0x0000000a2f2f7209 */ /* 0x000fe20007800000 */
[----:B------:R-:W-:Y:S01]  /*1610*/  FMUL R50, R54, 1.4426950216293334961 ;  /* 0x3fb8aa3b36327820 */ /* 0x000fe20000400000 */
[----:B------:R-:W-:-:S03]  /*1620*/  FADD R54, -R41, R78 ;  /* 0x0000004e29367221 */ /* 0x000fc60000000100 */
[--C-:B------:R-:W-:Y:S01]  /*1630*/  FFMA R24, R24, UR21, -R47.reuse ;  /* 0x0000001518187c23 */ /* 0x100fe2000800082f */
[----:B------:R-:W-:-:S03]  /*1640*/  FFMA R25, R25, UR21, -R47 ;  /* 0x0000001519197c23 */ /* 0x000fc6000800082f */
[----:B------:R-:W-:Y:S01]  /*1650*/  FMUL R78, R24, 1.4426950216293334961 ;  /* 0x3fb8aa3b184e7820 */ /* 0x000fe20000400000 */
[----:B-1----:R-:W-:Y:S01]  /*1660*/  FMNMX R24, R80, R89, !PT ;  /* 0x0000005950187209 */ /* 0x002fe20007800000 */
[----:B------:R-:W-:-:S04]  /*1670*/  FMUL R91, R25, 1.4426950216293334961 ;  /* 0x3fb8aa3b195b7820 */ /* 0x000fc80000400000 */
[----:B------:R-:W0:Y:S01]  /*1680*/  SHFL.BFLY PT, R25, R24, 0x1, 0x1f ;  /* 0x0c201f0018197f89 */ /* 0x000e2200000e0000 */
[----:B------:R-:W-:Y:S01]  /*1690*/  FMUL R53, R53, 1.4426950216293334961 ;  /* 0x3fb8aa3b35357820 */ /* 0x000fe20000400000 */
[----:B------:R-:W1:Y:S02]  /*16a0*/  MUFU.EX2 R82, R82 ;  /* 0x0000005200527308 */ /* 0x000e640000000800 */
[----:B--2---:R-:W-:Y:S06]  /*16b0*/  STS.U16 [R22+UR16+0x2200], R81 ;  /* 0x0022005116007988 */ /* 0x004fec0008000410 */
[----:B------:R-:W2:Y:S01]  /*16c0*/  MUFU.EX2 R84, R84 ;  /* 0x0000005400547308 */ /* 0x000ea20000000800 */
[--C-:B------:R-:W-:Y:S01]  /*16d0*/  FFMA R32, R32, UR21, -R47.reuse ;  /* 0x0000001520207c23 */ /* 0x100fe2000800082f */
[----:B------:R-:W-:Y:S01]  /*16e0*/  FFMA R29, R29, UR21, -R47 ;  /* 0x000000151d1d7c23 */ /* 0x000fe2000800082f */
[----:B------:R-:W-:Y:S01]  /*16f0*/  FADD R10, -R47, R10 ;  /* 0x0000000a2f0a7221 */ /* 0x000fe20000000100 */
[----:B0-----:R-:W-:-:S04]  /*1700*/  FMNMX R25, R24, R25, !PT ;  /* 0x0000001918197209 */ /* 0x001fc80007800000 */
[----:B------:R-:W-:Y:S01]  /*1710*/  MUFU.EX2 R48, R48 ;  /* 0x0000003000307308 */ /* 0x000fe20000000800 */
[----:B------:R-:W-:-:S07]  /*1720*/  FMNMX R95, R25, R72, !PT ;  /* 0x00000048195f7209 */ /* 0x000fce0007800000 */
[----:B------:R-:W0:Y:S01]  /*1730*/  MUFU.EX2 R53, R53 ;  /* 0x0000003500357308 */ /* 0x000e220000000800 */
[--C-:B------:R-:W-:Y:S01]  /*1740*/  FFMA R27, R27, UR21, -R95.reuse ;  /* 0x000000151b1b7c23 */ /* 0x100fe2000800085f */
[----:B------:R-:W-:Y:S01]  /*1750*/  FMUL R32, R32, 1.4426950216293334961 ;  /* 0x3fb8aa3b20207820 */ /* 0x000fe20000400000 */
[----:B------:R-:W-:Y:S01]  /*1760*/  FFMA R26, R26, UR21, -R95 ;  /* 0x000000151a1a7c23 */ /* 0x000fe2000800085f */
[----:B------:R-:W-:Y:S01]  /*1770*/  FMUL R54, R54, 1.4426950216293334961 ;  /* 0x3fb8aa3b36367820 */ /* 0x000fe20000400000 */
[----:B------:R-:W-:Y:S01]  /*1780*/  FMUL R29, R29, 1.4426950216293334961 ;  /* 0x3fb8aa3b1d1d7820 */ /* 0x000fe20000400000 */
[----:B------:R-:W-:Y:S01]  /*1790*/  FFMA R33, R33, UR21, -R47 ;  /* 0x0000001521217c23 */ /* 0x000fe2000800082f */
[----:B------:R-:W-:Y:S01]  /*17a0*/  FMUL R10, R10, 1.4426950216293334961 ;  /* 0x3fb8aa3b0a0a7820 */ /* 0x000fe20000400000 */
[----:B------:R-:W-:Y:S01]  /*17b0*/  FMUL R27, R27, 1.4426950216293334961 ;  /* 0x3fb8aa3b1b1b7820 */ /* 0x000fe20000400000 */
[--C-:B------:R-:W-:Y:S01]  /*17c0*/  FFMA R51, R51, UR21, -R41.reuse ;  /* 0x0000001533337c23 */ /* 0x100fe20008000829 */
[----:B------:R-:W-:Y:S01]  /*17d0*/  FFMA R55, R55, UR21, -R41 ;  /* 0x0000001537377c23 */ /* 0x000fe20008000829 */
[--C-:B------:R-:W-:Y:S01]  /*17e0*/  FFMA R31, R31, UR21, -R95.reuse ;  /* 0x000000151f1f7c23 */ /* 0x100fe2000800085f */
[----:B------:R-:W-:Y:S01]  /*17f0*/  FFMA R34, R34, UR21, -R95 ;  /* 0x0000001522227c23 */ /* 0x000fe2000800085f */
[----:B------:R-:W-:Y:S01]  /*1800*/  FADD R24, -R95, R72 ;  /* 0x000000485f187221 */ /* 0x000fe20000000100 */
[----:B------:R-:W-:Y:S01]  /*1810*/  FFMA R28, R28, UR21, -R47 ;  /* 0x000000151c1c7c23 */ /* 0x000fe2000800082f */
[----:B------:R-:W-:Y:S01]  /*1820*/  FMUL R26, R26, 1.4426950216293334961 ;  /* 0x3fb8aa3b1a1a7820 */ /* 0x000fe20000400000 */
[----:B------:R-:W-:Y:S01]  /*1830*/  FFMA R30, R30, UR21, -R95 ;  /* 0x000000151e1e7c23 */ /* 0x000fe2000800085f */
[----:B------:R-:W-:Y:S01]  /*1840*/  MUFU.EX2 R80, R32 ;  /* 0x0000002000507308 */ /* 0x000fe20000000800 */
[--C-:B------:R-:W-:Y:S01]  /*1850*/  FFMA R36, R36, UR21, -R47.reuse ;  /* 0x0000001524247c23 */ /* 0x100fe2000800082f */
[----:B------:R-:W-:Y:S01]  /*1860*/  FFMA R37, R37, UR21, -R47 ;  /* 0x0000001525257c23 */ /* 0x000fe2000800082f */
[--C-:B------:R-:W-:Y:S01]  /*1870*/  FFMA R35, R35, UR21, -R95.reuse ;  /* 0x0000001523237c23 */ /* 0x100fe2000800085f */
[--C-:B------:R-:W-:Y:S01]  /*1880*/  FFMA R38, R38, UR21, -R95.reuse ;  /* 0x0000001526267c23 */ /* 0x100fe2000800085f */
[----:B------:R-:W-:Y:S01]  /*1890*/  FFMA R39, R39, UR21, -R95 ;  /* 0x0000001527277c23 */ /* 0x000fe2000800085f */
[----:B------:R-:W-:Y:S01]  /*18a0*/  FMUL R33, R33, 1.4426950216293334961 ;  /* 0x3fb8aa3b21217820 */ /* 0x000fe20000400000 */
[----:B------:R-:W-:Y:S01]  /*18b0*/  FMUL R51, R51, 1.4426950216293334961 ;  /* 0x3fb8aa3b33337820 */ /* 0x000fe20000400000 */
[----:B------:R-:W-:Y:S01]  /*18c0*/  MUFU.EX2 R87, R54 ;  /* 0x0000003600577308 */ /* 0x000fe20000000800 */
[----:B------:R-:W-:Y:S01]  /*18d0*/  FMUL R55, R55, 1.4426950216293334961 ;  /* 0x3fb8aa3b37377820 */ /* 0x000fe20000400000 */
[----:B------:R-:W-:Y:S01]  /*18e0*/  FMUL R31, R31, 1.4426950216293334961 ;  /* 0x3fb8aa3b1f1f7820 */ /* 0x000fe20000400000 */
[----:B-1----:R-:W-:Y:S01]  /*18f0*/  FADD R25, R82, R83 ;  /* 0x0000005352197221 */ /* 0x002fe20000000000 */
[----:B------:R-:W-:Y:S01]  /*1900*/  FMUL R28, R28, 1.4426950216293334961 ;  /* 0x3fb8aa3b1c1c7820 */ /* 0x000fe20000400000 */
[----:B------:R-:W-:-:S03]  /*1910*/  FMUL R30, R30, 1.4426950216293334961 ;  /* 0x3fb8aa3b1e1e7820 */ /* 0x000fc60000400000 */
[----:B------:R1:W-:Y:S01]  /*1920*/  MUFU.EX2 R99, R10 ;  /* 0x0000000a00637308 */ /* 0x0003e20000000800 */
[----:B------:R-:W-:Y:S01]  /*1930*/  FMUL R36, R36, 1.4426950216293334961 ;  /* 0x3fb8aa3b24247820 */ /* 0x000fe20000400000 */
[----:B------:R-:W-:Y:S01]  /*1940*/  FMUL R37, R37, 1.4426950216293334961 ;  /* 0x3fb8aa3b25257820 */ /* 0x000fe20000400000 */
[----:B------:R-:W-:Y:S01]  /*1950*/  FMUL R35, R35, 1.4426950216293334961 ;  /* 0x3fb8aa3b23237820 */ /* 0x000fe20000400000 */
[----:B---3--:R3:W-:Y:S01]  /*1960*/  STS.U16 [R22+UR16+0x2000], R79 ;  /* 0x0020004f16007988 */ /* 0x0087e20008000410 */
[----:B------:R4:W-:Y:S06]  /*1970*/  MEMBAR.ALL.CTA ;  /* 0x0000000000007992 */ /* 0x0009ec0000008000 */
[----:B----4-:R-:W4:Y:S01]  /*1980*/  FENCE.VIEW.ASYNC.S ;  /* 0x00000000000073c6 */ /* 0x010f220000000000 */
[----:B------:R5:W-:Y:S01]  /*1990*/  MUFU.EX2 R32, R27 ;  /* 0x0000001b00207308 */ /* 0x000be20000000800 */
[----:B-1----:R-:W-:Y:S01]  /*19a0*/  FMUL R10, R34, 1.4426950216293334961 ;  /* 0x3fb8aa3b220a7820 */ /* 0x002fe20000400000 */
[----:B------:R-:W-:Y:S01]  /*19b0*/  FMUL R38, R38, 1.4426950216293334961 ;  /* 0x3fb8aa3b26267820 */ /* 0x000fe20000400000 */
[----:B------:R-:W-:-:S05]  /*19c0*/  FMUL R39, R39, 1.4426950216293334961 ;  /* 0x3fb8aa3b27277820 */ /* 0x000fca0000400000 */
[----:B------:R-:W-:Y:S01]  /*19d0*/  MUFU.EX2 R54, R29 ;  /* 0x0000001d00367308 */ /* 0x000fe20000000800 */
[----:B-----5:R-:W-:Y:S01]  /*19e0*/  FMUL R27, R24, 1.4426950216293334961 ;  /* 0x3fb8aa3b181b7820 */ /* 0x020fe20000400000 */
[----:B------:R-:W-:-:S06]  /*19f0*/  F2FP.F16.F32.PACK_AB R24, R83, R82 ;  /* 0x000000525318723e */ /* 0x000fcc00000000ff */
[----:B------:R-:W-:Y:S08]  /*1a00*/  MUFU.EX2 R78, R78 ;  /* 0x0000004e004e7308 */ /* 0x000ff00000000800 */
[----:B------:R-:W1:Y:S08]  /*1a10*/  MUFU.EX2 R91, R91 ;  /* 0x0000005b005b7308 */ /* 0x000e700000000800 */
[----:B------:R2:W5:Y:S08]  /*1a20*/  MUFU.EX2 R29, R26 ;  /* 0x0000001a001d7308 */ /* 0x0005700000000800 */
[----:B------:R-:W3:Y:S01]  /*1a30*/  MUFU.EX2 R42, R88 ;  /* 0x00000058002a7308 */ /* 0x000ee20000000800 */
[----:B--2---:R-:W-:Y:S01]  /*1a40*/  FADD R26, R84, R25 ;  /* 0x00000019541a7221 */ /* 0x004fe20000000000 */
[----:B0-----:R-:W-:-:S06]  /*1a50*/  F2FP.F16.F32.PACK_AB R25, R53, R48 ;  /* 0x000000303519723e */ /* 0x001fcc00000000ff */
[----:B------:R-:W0:Y:S08]  /*1a60*/  MUFU.EX2 R52, R52 ;  /* 0x0000003400347308 */ /* 0x000e300000000800 */
[----:B------:R-:W-:Y:S08]  /*1a70*/  MUFU.EX2 R89, R33 ;  /* 0x0000002100597308 */ /* 0x000ff00000000800 */
[----:B------:R2:W-:Y:S08]  /*1a80*/  MUFU.EX2 R88, R31 ;  /* 0x0000001f00587308 */ /* 0x0005f00000000800 */
[----:B------:R-:W4:Y:S01]  /*1a90*/  MUFU.EX2 R82, R27 ;  /* 0x0000001b00527308 */ /* 0x000f220000000800 */
[----:B--2---:R-:W-:-:S07]  /*1aa0*/  FADD R31, R48, R53 ;  /* 0x00000035301f7221 */ /* 0x004fce0000000000 */
[----:B------:R-:W2:Y:S08]  /*1ab0*/  MUFU.EX2 R93, R28 ;  /* 0x0000001c005d7308 */ /* 0x000eb00000000800 */
[----:B------:R1:W2:Y:S08]  /*1ac0*/  MUFU.EX2 R33, R30 ;  /* 0x0000001e00217308 */ /* 0x0002b00000000800 */
[----:B------:R-:W-:Y:S08]  /*1ad0*/  MUFU.EX2 R40, R40 ;  /* 0x0000002800287308 */ /* 0x000ff00000000800 */
[----:B------:R-:W-:Y:S08]  /*1ae0*/  MUFU.EX2 R45, R45 ;  /* 0x0000002d002d7308 */ /* 0x000ff00000000800 */
[----:B------:R-:W-:Y:S08]  /*1af0*/  MUFU.EX2 R44, R44 ;  /* 0x0000002c002c7308 */ /* 0x000ff00000000800 */
[----:B------:R-:W-:Y:S08]  /*1b00*/  MUFU.EX2 R49, R49 ;  /* 0x0000003100317308 */ /* 0x000ff00000000800 */
[----:B------:R-:W2:Y:S08]  /*1b10*/  MUFU.EX2 R43, R43 ;  /* 0x0000002b002b7308 */ /* 0x000eb00000000800 */
[----:B------:R-:W-:Y:S08]  /*1b20*/  MUFU.EX2 R46, R46 ;  /* 0x0000002e002e7308 */ /* 0x000ff00000000800 */
[----:B------:R-:W2:Y:S08]  /*1b30*/  MUFU.EX2 R51, R51 ;  /* 0x0000003300337308 */ /* 0x000eb00000000800 */
[----:B------:R-:W-:Y:S08]  /*1b40*/  MUFU.EX2 R50, R50 ;  /* 0x0000003200327308 */ /* 0x000ff00000000800 */
[----:B------:R-:W2:Y:S08]  /*1b50*/  MUFU.EX2 R55, R55 ;  /* 0x0000003700377308 */ /* 0x000eb00000000800 */
[----:B------:R-:W-:Y:S08]  /*1b60*/  MUFU.EX2 R86, R36 ;  /* 0x0000002400567308 */ /* 0x000ff00000000800 */
[----:B------:R-:W2:Y:S08]  /*1b70*/  MUFU.EX2 R97, R37 ;  /* 0x0000002500617308 */ /* 0x000eb00000000800 */
[----:B------:R-:W-:Y:S08]  /*1b80*/  MUFU.EX2 R10, R10 ;  /* 0x0000000a000a7308 */ /* 0x000ff00000000800 */
[----:B------:R2:W2:Y:S08]  /*1b90*/  MUFU.EX2 R101, R35 ;  /* 0x0000002300657308 */ /* 0x0004b00000000800 */
[----:B------:R2:W-:Y:S08]  /*1ba0*/  MUFU.EX2 R72, R38 ;  /* 0x0000002600487308 */ /* 0x0005f00000000800 */
[----:B------:R-:W2:Y:S01]  /*1bb0*/  MUFU.EX2 R53, R39 ;  /* 0x0000002700357308 */ /* 0x000ea20000000800 */
[----:B-1----:R-:W-:Y:S01]  /*1bc0*/  FADD R30, R78, R91 ;  /* 0x0000005b4e1e7221 */ /* 0x002fe20000000000 */
[----:B-----5:R-:W-:Y:S01]  /*1bd0*/  FADD R34, R29, R32 ;  /* 0x000000201d227221 */ /* 0x020fe20000000000 */
[-C--:B---3--:R-:W-:Y:S01]  /*1be0*/  FMUL R64, R64, R42.reuse ;  /* 0x0000002a40407220 */ /* 0x088fe20000400000 */
[-C--:B------:R-:W-:Y:S01]  /*1bf0*/  FMUL R65, R65, R42.reuse ;  /* 0x0000002a41417220 */ /* 0x080fe20000400000 */
[----:B------:R-:W-:Y:S01]  /*1c00*/  FMUL R68, R68, R42 ;  /* 0x0000002a44447220 */ /* 0x000fe20000400000 */
[-C--:B------:R-:W-:Y:S01]  /*1c10*/  FMUL R66, R66, R87.reuse ;  /* 0x0000005742427220 */ /* 0x080fe20000400000 */
[-C--:B------:R-:W-:Y:S01]  /*1c20*/  FMUL R67, R67, R87.reuse ;  /* 0x0000005743437220 */ /* 0x080fe20000400000 */
[----:B------:R-:W-:Y:S01]  /*1c30*/  FMUL R70, R70, R87 ;  /* 0x0000005746467220 */ /* 0x000fe20000400000 */
[----:B0-----:R-:W-:Y:S01]  /*1c40*/  FADD R48, R52, R31 ;  /* 0x0000001f34307221 */ /* 0x001fe20000000000 */
[-C--:B------:R-:W-:Y:S01]  /*1c50*/  FMUL R56, R56, R99.reuse ;  /* 0x0000006338387220 */ /* 0x080fe20000400000 */
[-C--:B------:R-:W-:Y:S01]  /*1c60*/  FMUL R57, R57, R99.reuse ;  /* 0x0000006339397220 */ /* 0x080fe20000400000 */
[----:B------:R-:W-:Y:S01]  /*1c70*/  FMUL R60, R60, R99 ;  /* 0x000000633c3c7220 */ /* 0x000fe20000400000 */
[-C--:B----4-:R-:W-:Y:S01]  /*1c80*/  FMUL R58, R58, R82.reuse ;  /* 0x000000523a3a7220 */ /* 0x090fe20000400000 */
[-C--:B------:R-:W-:Y:S01]  /*1c90*/  FMUL R59, R59, R82.reuse ;  /* 0x000000523b3b7220 */ /* 0x080fe20000400000 */
[----:B------:R-:W-:Y:S01]  /*1ca0*/  FMUL R62, R62, R82 ;  /* 0x000000523e3e7220 */ /* 0x000fe20000400000 */
[----:B------:R-:W-:Y:S01]  /*1cb0*/  FMUL R69, R69, R42 ;  /* 0x0000002a45457220 */ /* 0x000fe20000400000 */
[----:B------:R-:W-:Y:S01]  /*1cc0*/  FMUL R71, R71, R87 ;  /* 0x0000005747477220 */ /* 0x000fe20000400000 */
[----:B------:R-:W-:Y:S01]  /*1cd0*/  FMUL R61, R61, R99 ;  /* 0x000000633d3d7220 */ /* 0x000fe20000400000 */
[----:B------:R-:W-:Y:S01]  /*1ce0*/  FMUL R63, R63, R82 ;  /* 0x000000523f3f7220 */ /* 0x000fe20000400000 */
[----:B------:R-:W-:Y:S01]  /*1cf0*/  FADD R83, R85, R26 ;  /* 0x0000001a55537221 */ /* 0x000fe20000000000 */
[----:B------:R-:W-:Y:S01]  /*1d00*/  F2FP.F16.F32.PACK_AB R29, R32, R29 ;  /* 0x0000001d201d723e */ /* 0x000fe200000000ff */
[----:B--2---:R-:W-:Y:S01]  /*1d10*/  FADD R79, R93, R30 ;  /* 0x0000001e5d4f7221 */ /* 0x004fe20000000000 */
[----:B------:R-:W-:Y:S01]  /*1d20*/  FADD R81, R33, R34 ;  /* 0x0000002221517221 */ /* 0x000fe20000000000 */
[----:B------:R-:W-:-:S02]  /*1d30*/  F2FP.F16.F32.PACK_AB R31, R88, R33 ;  /* 0x00000021581f723e */ /* 0x000fc400000000ff */
[----:B------:R-:W-:Y:S02]  /*1d40*/  F2FP.F16.F32.PACK_AB R26, R85, R84 ;  /* 0x00000054551a723e */ /* 0x000fe400000000ff */
[----:B------:R-:W-:Y:S02]  /*1d50*/  F2FP.F16.F32.PACK_AB R28, R91, R78 ;  /* 0x0000004e5b1c723e */ /* 0x000fe400000000ff */
[----:B------:R-:W-:Y:S02]  /*1d60*/  F2FP.F16.F32.PACK_AB R27, R43, R52 ;  /* 0x000000342b1b723e */ /* 0x000fe400000000ff */
[----:B------:R-:W-:Y:S02]  /*1d70*/  F2FP.F16.F32.PACK_AB R30, R54, R93 ;  /* 0x0000005d361e723e */ /* 0x000fe400000000ff */
[----:B------:R-:W-:Y:S02]  /*1d80*/  F2FP.F16.F32.PACK_AB R32, R45, R40 ;  /* 0x000000282d20723e */ /* 0x000fe400000000ff */
[----:B------:R-:W-:-:S02]  /*1d90*/  F2FP.F16.F32.PACK_AB R34, R49, R44 ;  /* 0x0000002c3122723e */ /* 0x000fc400000000ff */
[----:B------:R-:W-:Y:S02]  /*1da0*/  F2FP.F16.F32.PACK_AB R33, R51, R46 ;  /* 0x0000002e3321723e */ /* 0x000fe400000000ff */
[----:B------:R-:W-:Y:S02]  /*1db0*/  F2FP.F16.F32.PACK_AB R35, R55, R50 ;  /* 0x000000323723723e */ /* 0x000fe400000000ff */
[----:B------:R-:W-:Y:S02]  /*1dc0*/  F2FP.F16.F32.PACK_AB R36, R89, R80 ;  /* 0x000000505924723e */ /* 0x000fe400000000ff */
[----:B------:R-:W-:Y:S02]  /*1dd0*/  F2FP.F16.F32.PACK_AB R38, R97, R86 ;  /* 0x000000566126723e */ /* 0x000fe400000000ff */
[----:B------:R-:W-:Y:S02]  /*1de0*/  F2FP.F16.F32.PACK_AB R37, R101, R10 ;  /* 0x0000000a6525723e */ /* 0x000fe400000000ff */
[----:B------:R-:W-:Y:S01]  /*1df0*/  F2FP.F16.F32.PACK_AB R39, R53, R72 ;  /* 0x000000483527723e */ /* 0x000fe200000000ff */
[----:B------:R-:W-:Y:S06]  /*1e00*/  BAR.SYNC.DEFER_BLOCKING 0x0 ;  /* 0x0000000000007b1d */ /* 0x000fec0000010000 */
[----:B------:R-:W-:-:S06]  /*1e10*/  WARPGROUP.ARRIVE ;  /* 0x00000000000079c5 */ /* 0x000fcc0000000000 */
[----:B------:R-:W-:Y:S01]  /*1e20*/  HGMMA.64x16x16.F32 R64, R24, gdesc[UR24], R64 ;  /* 0x0020001818407df0 */ /* 0x000fe20008700840 */
[----:B------:R-:W-:Y:S01]  /*1e30*/  FADD R43, R43, R48 ;  /* 0x000000302b2b7221 */ /* 0x000fe20000000000 */
        /* <DEDUP_REMOVED lines=16> */
[----:B------:R-:W-:Y:S03]  /*1f40*/  HGMMA.64x16x16.F32 R64, R32, gdesc[UR20], R64 ;  /* 0x0020001420407df0 */ /* 0x000fe60008700840 */
[----:B------:R-:W-:Y:S01]  /*1f50*/  HGMMA.64x16x16.F32 R56, R28, gdesc[UR24], R56 ;  /* 0x002000181c387df0 */ /* 0x000fe20008700838 */
[----:B------:R-:W-:Y:S01]  /*1f60*/  FADD R86, R97, R86 ;  /* 0x0000005661567221 */ /* 0x000fe20000000000 */
[----:B------:R-:W-:Y:S01]  /*1f70*/  FADD R72, R53, R72 ;  /* 0x0000004835487221 */ /* 0x000fe20000000000 */
[----:B------:R-:W0:Y:S04]  /*1f80*/  SHFL.BFLY PT, R43, R44, 0x2, 0x1f ;  /* 0x0c401f002c2b7f89 */ /* 0x000e2800000e0000 */
[----:B------:R-:W1:Y:S04]  /*1f90*/  SHFL.BFLY PT, R45, R50, 0x2, 0x1f ;  /* 0x0c401f00322d7f89 */ /* 0x000e6800000e0000 */
[----:B------:R-:W2:Y:S04]  /*1fa0*/  SHFL.BFLY PT, R49, R86, 0x2, 0x1f ;  /* 0x0c401f0056317f89 */ /* 0x000ea800000e0000 */
[----:B------:R-:W3:Y:S01]  /*1fb0*/  SHFL.BFLY PT, R51, R72, 0x2, 0x1f ;  /* 0x0c401f0048337f89 */ /* 0x000ee200000e0000 */
[----:B0-----:R-:W-:Y:S01]  /*1fc0*/  FADD R43, R44, R43 ;  /* 0x0000002b2c2b7221 */ /* 0x001fe20000000000 */
[----:B-1----:R-:W-:Y:S01]  /*1fd0*/  FADD R45, R50, R45 ;  /* 0x0000002d322d7221 */ /* 0x002fe20000000000 */
[----:B------:R-:W-:Y:S01]  /*1fe0*/  HGMMA.64x16x16.F32 R56, R36, gdesc[UR20], R56, gsb0 ;  /* 0x0020001424387df0 */ /* 0x000fe20008000838 */
[----:B--2---:R-:W-:Y:S01]  /*1ff0*/  FADD R49, R86, R49 ;  /* 0x0000003156317221 */ /* 0x004fe20000000000 */
[----:B---3--:R-:W-:Y:S01]  /*2000*/  FADD R51, R72, R51 ;  /* 0x0000003348337221 */ /* 0x008fe20000000000 */
[----:B------:R-:W0:Y:S04]  /*2010*/  SHFL.BFLY PT, R10, R43, 0x1, 0x1f ;  /* 0x0c201f002b0a7f89 */ /* 0x000e2800000e0000 */
[----:B------:R-:W1:Y:S04]  /*2020*/  SHFL.BFLY PT, R40, R45, 0x1, 0x1f ;  /* 0x0c201f002d287f89 */ /* 0x000e6800000e0000 */
[----:B------:R-:W2:Y:S04]  /*2030*/  SHFL.BFLY PT, R44, R49, 0x1, 0x1f ;  /* 0x0c201f00312c7f89 */ /* 0x000ea800000e0000 */
[----:B------:R-:W3:Y:S01]  /*2040*/  SHFL.BFLY PT, R46, R51, 0x1, 0x1f ;  /* 0x0c201f00332e7f89 */ /* 0x000ee200000e0000 */
[----:B------:R-:W-:-:S06]  /*2050*/  UIADD3 UR4, UR4, 0x20, URZ ;  /* 0x0000002004047890 */ /* 0x000fcc000fffe03f */
[----:B------:R-:W-:Y:S01]  /*2060*/  ISETP.LE.AND P0, PT, R17, UR4, PT ;  /* 0x0000000411007c0c */ /* 0x000fe2000bf03270 */
[----:B0-----:R-:W-:Y:S01]  /*2070*/  FADD R55, R43, R10 ;  /* 0x0000000a2b377221 */ /* 0x001fe20000000000 */
[----:B-1----:R-:W-:-:S03]  /*2080*/  FADD R40, R45, R40 ;  /* 0x000000282d287221 */ /* 0x002fc60000000000 */
[----:B------:R-:W-:Y:S01]  /*2090*/  FFMA R73, R42, R73, R55 ;  /* 0x000000492a497223 */ /* 0x000fe20000000037 */
[----:B--2---:R-:W-:Y:S01]  /*20a0*/  FADD R44, R49, R44 ;  /* 0x0000002c312c7221 */ /* 0x004fe20000000000 */
[----:B------:R-:W-:Y:S01]  /*20b0*/  FFMA R74, R87, R74, R40 ;  /* 0x0000004a574a7223 */ /* 0x000fe20000000028 */
[----:B---3--:R-:W-:Y:S01]  /*20c0*/  FADD R53, R51, R46 ;  /* 0x0000002e33357221 */ /* 0x008fe20000000000 */
[----:B------:R-:W-:Y:S02]  /*20d0*/  WARPGROUP.DEPBAR.LE gsb0, 0x0 ;  /* 0x00008000000079c5 */ /* 0x000fe40000010000 */
[----:B------:R-:W-:Y:S01]  /*20e0*/  FFMA R76, R99, R76, R44 ;  /* 0x0000004c634c7223 */ /* 0x000fe2000000002c */
[----:B------:R-:W-:Y:S01]  /*20f0*/  FFMA R75, R82, R75, R53 ;  /* 0x0000004b524b7223 */ /* 0x000fe20000000035 */
[----:B------:R-:W-:Y:S02]  /*2100*/  LEA R21, R13, R21, 0x5 ;  /* 0x000000150d157211 */ /* 0x000fe400078e28ff */
[----:B------:R-:W-:-:S02]  /*2110*/  LEA R23, R11, R23, 0x5 ;  /* 0x000000170b177211 */ /* 0x000fc400078e28ff */
[----:B------:R-:W-:Y:S02]  /*2120*/  MOV R40, R95 ;  /* 0x0000005f00287202 */ /* 0x000fe40000000f00 */
[----:B------:R-:W-:Y:S02]  /*2130*/  MOV R42, R47 ;  /* 0x0000002f002a7202 */ /* 0x000fe40000000f00 */
[----:B------:R-:W-:Y:S02]  /*2140*/  MOV R72, R95 ;  /* 0x0000005f00487202 */ /* 0x000fe40000000f00 */
[----:B------:R-:W-:Y:S02]  /*2150*/  MOV R10, R47 ;  /* 0x0000002f000a7202 */ /* 0x000fe40000000f00 */
[----:B------:R-:W-:Y:S02]  /*2160*/  MOV R78, R41 ;  /* 0x00000029004e7202 */ /* 0x000fe40000000f00 */
[----:B------:R-:W-:Y:S01]  /*2170*/  MOV R80, R77 ;  /* 0x0000004d00507202 */ /* 0x000fe20000000f00 */
[----:B------:R-:W-:Y:S06]  /*2180*/  @!P0 BRA `(.L_x_1) ;  /* 0xffffffe800fc8947 */ /* 0x000fec000383ffff */
.L_x_0:
[----:B------:R-:W-:Y:S01]  /*2190*/  LOP3.LUT R19, R19, 0x38, RZ, 0xc0, !PT ;  /* 0x0000003813137812 */ /* 0x000fe200078ec0ff */
[----:B0-----:R-:W-:Y:S01]  /*21a0*/  FMUL R7, R58, 0.25 ;  /* 0x3e8000003a077820 */ /* 0x001fe20000400000 */
[----:B------:R-:W-:Y:S01]  /*21b0*/  LOP3.LUT R20, R20, 0x800, RZ, 0xc0, !PT ;  /* 0x0000080014147812 */ /* 0x000fe200078ec0ff */
[----:B------:R-:W-:Y:S01]  /*21c0*/  FMUL R9, R66, 0.25 ;  /* 0x3e80000042097820 */ /* 0x000fe20000400000 */
[----:B------:R-:W-:Y:S01]  /*21d0*/  LEA R3, R18, UR16, 0x4 ;  /* 0x0000001012037c11 */ /* 0x000fe2000f8e20ff */
[----:B------:R-:W-:Y:S01]  /*21e0*/  FMUL R5, R60, 0.25 ;  /* 0x3e8000003c057820 */ /* 0x000fe20000400000 */
[----:B------:R-:W-:Y:S01]  /*21f0*/  LOP3.LUT R2, R15, 0xf0, RZ, 0xc0, !PT ;  /* 0x000000f00f027812 */ /* 0x000fe200078ec0ff */
[----:B------:R-:W-:Y:S01]  /*2200*/  FMUL R4, R63, 0.25 ;  /* 0x3e8000003f047820 */ /* 0x000fe20000400000 */
[----:B------:R-:W-:Y:S01]  /*2210*/  IADD3 R19, R19, UR16, RZ ;  /* 0x0000001013137c10 */ /* 0x000fe2000fffe0ff */
[C---:B------:R-:W-:Y:S01]  /*2220*/  FMUL R10, R75.reuse, 8388608 ;  /* 0x4b0000004b0a7820 */ /* 0x040fe20000400000 */
[----:B------:R-:W-:Y:S01]  /*2230*/  IADD3 R11, R20, R3, RZ ;  /* 0x00000003140b7210 */ /* 0x000fe20007ffe0ff */
[----:B------:R-:W-:Y:S01]  /*2240*/  FMUL R3, R62, 0.25 ;  /* 0x3e8000003e037820 */ /* 0x000fe20000400000 */
[----:B------:R-:W-:Y:S01]  /*2250*/  FSETP.GT.AND P4, PT, |R75|, 8.50705917302346158658e+37, PT ;  /* 0x7e8000004b00780b */ /* 0x000fe20003f84200 */
[----:B------:R-:W-:Y:S01]  /*2260*/  BAR.SYNC.DEFER_BLOCKING 0x0 ;  /* 0x0000000000007b1d */ /* 0x000fe20000010000 */
[----:B------:R-:W-:Y:S01]  /*2270*/  LEA R19, R2, R19, 0x2 ;  /* 0x0000001302137211 */ /* 0x000fe200078e10ff */
[----:B------:R-:W-:Y:S01]  /*2280*/  FMUL R2, R61, 0.25 ;  /* 0x3e8000003d027820 */ /* 0x000fe20000400000 */
[----:B------:R-:W-:-:S02]  /*2290*/  FSETP.GT.AND P1, PT, |R76|, 8.50705917302346158658e+37, PT ;  /* 0x7e8000004c00780b */ /* 0x000fc40003f24200 */
[----:B------:R-:W-:Y:S01]  /*22a0*/  FSEL R62, R3, R62, P4 ;  /* 0x0000003e033e7208 */ /* 0x000fe20002000000 */
[----:B------:R-:W-:Y:S01]  /*22b0*/  FMUL R3, R56, 0.25 ;  /* 0x3e80000038037820 */ /* 0x000fe20000400000 */
[----:B------:R-:W-:Y:S01]  /*22c0*/  FSEL R17, R2, R61, P1 ;  /* 0x0000003d02117208 */ /* 0x000fe20000800000 */
[----:B------:R-:W-:Y:S01]  /*22d0*/  FMUL R2, R57, 0.25 ;  /* 0x3e80000039027820 */ /* 0x000fe20000400000 */
[----:B------:R-:W-:Y:S01]  /*22e0*/  FSETP.GT.AND P0, PT, |R74|, 8.50705917302346158658e+37, PT ;  /* 0x7e8000004a00780b */ /* 0x000fe20003f04200 */
[----:B------:R-:W0:Y:S01]  /*22f0*/  LDC R53, c[0x0][0x278] ;  /* 0x00009e00ff357b82 */ /* 0x000e220000000800 */
[----:B------:R-:W-:Y:S01]  /*2300*/  FSEL R27, R3, R56, P1 ;  /* 0x00000038031b7208 */ /* 0x000fe20000800000 */
[C---:B------:R-:W-:Y:S01]  /*2310*/  FMUL R3, R73.reuse, 8388608 ;  /* 0x4b00000049037820 */ /* 0x040fe20000400000 */
[----:B------:R-:W-:Y:S01]  /*2320*/  FSETP.GEU.AND P2, PT, R73, 1.175494350822287508e-38, PT ;  /* 0x008000004900780b */ /* 0x000fe20003f4e000 */
[----:B------:R-:W-:Y:S01]  /*2330*/  ULDC.64 UR4, c[0x0][0x270] ;  /* 0x00009c0000047ab9 */ /* 0x000fe20000000a00 */
[----:B------:R-:W-:Y:S01]  /*2340*/  FSEL R57, R2, R57, P1 ;  /* 0x0000003902397208 */ /* 0x000fe20000800000 */
[----:B------:R-:W-:Y:S01]  /*2350*/  FMUL R2, R69, 0.25 ;  /* 0x3e80000045027820 */ /* 0x000fe20000400000 */
[----:B------:R-:W-:Y:S01]  /*2360*/  FSEL R58, R7, R58, P4 ;  /* 0x0000003a073a7208 */ /* 0x000fe20002000000 */
[----:B------:R-:W-:Y:S01]  /*2370*/  UIMAD UR4, UR17, UR4, URZ ;  /* 0x00000004110472a4 */ /* 0x000fe2000f8e023f */
[----:B------:R-:W-:Y:S01]  /*2380*/  FSEL R66, R9, R66, P0 ;  /* 0x0000004209427208 */ /* 0x000fe20000000000 */
[----:B------:R-:W-:Y:S01]  /*2390*/  FMUL R9, R64, 0.25 ;  /* 0x3e80000040097820 */ /* 0x000fe20000400000 */
[----:B------:R-:W-:Y:S01]  /*23a0*/  FSEL R7, R5, R60, P1 ;  /* 0x0000003c05077208 */ /* 0x000fe20000800000 */
[----:B------:R-:W-:Y:S01]  /*23b0*/  FMUL R5, R70, 0.25 ;  /* 0x3e80000046057820 */ /* 0x000fe20000400000 */
[----:B------:R-:W-:-:S02]  /*23c0*/  FSETP.GT.AND P3, PT, |R73|, 8.50705917302346158658e+37, PT ;  /* 0x7e8000004900780b */ /* 0x000fc40003f64200 */
[----:B------:R-:W-:Y:S02]  /*23d0*/  FSEL R3, R3, R73, !P2 ;  /* 0x0000004903037208 */ /* 0x000fe40005000000 */
[----:B------:R-:W-:Y:S01]  /*23e0*/  FSEL R20, R4, R63, P4 ;  /* 0x0000003f04147208 */ /* 0x000fe20002000000 */
[----:B------:R-:W-:Y:S01]  /*23f0*/  FMUL R4, R59, 0.25 ;  /* 0x3e8000003b047820 */ /* 0x000fe20000400000 */
[----:B------:R-:W-:Y:S02]  /*2400*/  FSEL R32, R2, R69, P3 ;  /* 0x0000004502207208 */ /* 0x000fe40001800000 */
[----:B------:R-:W-:Y:S02]  /*2410*/  IADD3 R2, R3, -0x3f3504f3, RZ ;  /* 0xc0cafb0d03027810 */ /* 0x000fe40007ffe0ff */
[----:B------:R-:W-:Y:S01]  /*2420*/  LOP3.LUT R8, R15, 0xe0, RZ, 0xc0, !PT ;  /* 0x000000e00f087812 */ /* 0x000fe200078ec0ff */
[----:B0-----:R-:W-:Y:S01]  /*2430*/  IMAD R39, R53, 0xc, RZ ;  /* 0x0000000c35277824 */ /* 0x001fe200078e02ff */
[----:B------:R-:W-:Y:S01]  /*2440*/  FSEL R64, R9, R64, P3 ;  /* 0x0000004009407208 */ /* 0x000fe20001800000 */
[----:B------:R-:W-:Y:S01]  /*2450*/  FMUL R9, R74, 8388608 ;  /* 0x4b0000004a097820 */ /* 0x000fe20000400000 */
[----:B------:R-:W-:Y:S01]  /*2460*/  FSEL R70, R5, R70, P0 ;  /* 0x0000004605467208 */ /* 0x000fe20000000000 */
[----:B------:R-:W-:Y:S01]  /*2470*/  FMUL R5, R68, 0.25 ;  /* 0x3e80000044057820 */ /* 0x000fe20000400000 */
[----:B------:R-:W-:Y:S01]  /*2480*/  FSEL R12, RZ, -23, P2 ;  /* 0xc1b80000ff0c7808 */ /* 0x000fe20001000000 */
[C---:B------:R-:W-:Y:S01]  /*2490*/  IMAD R55, R53.reuse, 0x12, RZ ;  /* 0x0000001235377824 */ /* 0x040fe200078e02ff */
[----:B------:R-:W-:Y:S01]  /*24a0*/  FSETP.GEU.AND P5, PT, R74, 1.175494350822287508e-38, PT ;  /* 0x008000004a00780b */ /* 0x000fe20003fae000 */
[----:B------:R-:W-:Y:S01]  /*24b0*/  IMAD R61, R53, 0x18, RZ ;  /* 0x00000018353d7824 */ /* 0x000fe200078e02ff */
[----:B------:R-:W-:Y:S01]  /*24c0*/  FSETP.GEU.AND P2, PT, |R75|, 1.175494350822287508e-38, PT ;  /* 0x008000004b00780b */ /* 0x000fe20003f4e200 */
[----:B------:R-:W-:Y:S01]  /*24d0*/  IMAD R37, R53, 0xb, RZ ;  /* 0x0000000b35257824 */ /* 0x000fe200078e02ff */
[----:B------:R-:W-:Y:S01]  /*24e0*/  FSEL R22, R4, R59, P4 ;  /* 0x0000003b04167208 */ /* 0x000fe20002000000 */
[----:B------:R-:W-:Y:S01]  /*24f0*/  FMUL R4, R71, 0.25 ;  /* 0x3e80000047047820 */ /* 0x000fe20000400000 */
[----:B------:R-:W-:Y:S01]  /*2500*/  LOP3.LUT R24, R2, 0xff800000, RZ, 0xc0, !PT ;  /* 0xff80000002187812 */ /* 0x000fe200078ec0ff */
[C---:B------:R-:W-:Y:S01]  /*2510*/  IMAD R59, R53.reuse, 0x16, RZ ;  /* 0x00000016353b7824 */ /* 0x040fe200078e02ff */
[----:B------:R-:W-:Y:S01]  /*2520*/  LEA R8, R8, R11, 0x3 ;  /* 0x0000000b08087211 */ /* 0x000fe200078e18ff */
[C---:B------:R-:W-:Y:S01]  /*2530*/  FMUL R11, R76.reuse, 8388608 ;  /* 0x4b0000004c0b7820 */ /* 0x040fe20000400000 */
[----:B------:R-:W-:Y:S01]  /*2540*/  FSETP.GEU.AND P6, PT, R76, 1.175494350822287508e-38, PT ;  /* 0x008000004c00780b */ /* 0x000fe20003fce000 */
[----:B------:R-:W-:Y:S01]  /*2550*/  IMAD R63, R53, 0x1a, RZ ;  /* 0x0000001a353f7824 */ /* 0x000fe200078e02ff */
[----:B------:R-:W-:-:S02]  /*2560*/  FSEL R9, R9, R74, !P5 ;  /* 0x0000004a09097208 */ /* 0x000fc40006800000 */
[----:B------:R-:W-:Y:S01]  /*2570*/  FSEL R13, RZ, -23, P5 ;  /* 0xc1b80000ff0d7808 */ /* 0x000fe20002800000 */
[----:B------:R-:W-:Y:S01]  /*2580*/  @!P2 FMUL R20, R20, 16777216 ;  /* 0x4b8000001414a820 */ /* 0x000fe20000400000 */
[----:B------:R-:W-:Y:S01]  /*2590*/  FSEL R68, R5, R68, P3 ;  /* 0x0000004405447208 */ /* 0x000fe20001800000 */
[----:B------:R-:W-:Y:S01]  /*25a0*/  @!P2 FMUL R62, R62, 16777216 ;  /* 0x4b8000003e3ea820 */ /* 0x000fe20000400000 */
[----:B------:R-:W-:Y:S01]  /*25b0*/  FSETP.GEU.AND P5, PT, R75, 1.175494350822287508e-38, PT ;  /* 0x008000004b00780b */ /* 0x000fe20003fae000 */
[----:B------:R-:W-:Y:S01]  /*25c0*/  @!P2 FMUL R22, R22, 16777216 ;  /* 0x4b8000001616a820 */ /* 0x000fe20000400000 */
[----:B------:R-:W-:Y:S01]  /*25d0*/  I2FP.F32.S32 R5, R24 ;  /* 0x0000001800057245 */ /* 0x000fe20000201400 */
[----:B------:R-:W-:Y:S01]  /*25e0*/  @!P2 FMUL R58, R58, 16777216 ;  /* 0x4b8000003a3aa820 */ /* 0x000fe20000400000 */
[----:B------:R-:W-:Y:S02]  /*25f0*/  SHF.R.U32.HI R15, RZ, 0x1, R15 ;  /* 0x00000001ff0f7819 */ /* 0x000fe4000001160f */
[----:B------:R-:W-:Y:S01]  /*2600*/  FSEL R30, R4, R71, P0 ;  /* 0x00000047041e7208 */ /* 0x000fe20000000000 */
[----:B------:R-:W-:Y:S01]  /*2610*/  FMUL R4, R67, 0.25 ;  /* 0x3e80000043047820 */ /* 0x000fe20000400000 */
[----:B------:R-:W-:Y:S01]  /*2620*/  FSEL R11, R11, R76, !P6 ;  /* 0x0000004c0b0b7208 */ /* 0x000fe20007000000 */
[----:B------:R-:W-:Y:S01]  /*2630*/  FFMA.FTZ R12, R5, 1.1920928955078125e-07, R12 ;  /* 0x34000000050c7823 */ /* 0x000fe2000001000c */
[----:B------:R-:W-:Y:S01]  /*2640*/  FSEL R10, R10, R75, !P5 ;  /* 0x0000004b0a0a7208 */ /* 0x000fe20006800000 */
[----:B------:R-:W-:Y:S01]  /*2650*/  @P4 FMUL R75, R75, 0.25 ;  /* 0x3e8000004b4b4820 */ /* 0x000fe20000400000 */
[----:B------:R-:W-:-:S02]  /*2660*/  LOP3.LUT R2, R15, 0x4, RZ, 0xc0, !PT ;  /* 0x000000040f027812 */ /* 0x000fc400078ec0ff */
[----:B------:R-:W-:Y:S01]  /*2670*/  IADD3 R5, R11, -0x3f3504f3, RZ ;  /* 0xc0cafb0d0b057810 */ /* 0x000fe20007ffe0ff */
[----:B------:R-:W-:Y:S01]  /*2680*/  @!P2 FMUL R75, R75, 16777216 ;  /* 0x4b8000004b4ba820 */ /* 0x000fe20000400000 */
[----:B------:R-:W-:Y:S01]  /*2690*/  FSEL R34, R4, R67, P0 ;  /* 0x0000004304227208 */ /* 0x000fe20000000000 */
[----:B------:R-:W-:Y:S01]  /*26a0*/  FMUL R4, R65, 0.25 ;  /* 0x3e80000041047820 */ /* 0x000fe20000400000 */
[----:B------:R-:W-:Y:S01]  /*26b0*/  IADD3 R2, R2, R19, RZ ;  /* 0x0000001302027210 */ /* 0x000fe20007ffe0ff */
[----:B------:R-:W-:Y:S01]  /*26c0*/  IMAD R67, R53, 0x1e, RZ ;  /* 0x0000001e35437824 */ /* 0x000fe200078e02ff */
[----:B------:R-:W-:Y:S02]  /*26d0*/  FSEL R19, RZ, -23, P6 ;  /* 0xc1b80000ff137808 */ /* 0x000fe40003000000 */
[C---:B------:R-:W-:Y:S01]  /*26e0*/  FSETP.GEU.AND P6, PT, |R76|.reuse, 1.175494350822287508e-38, PT ;  /* 0x008000004c00780b */ /* 0x040fe20003fce200 */
[----:B------:R-:W-:Y:S01]  /*26f0*/  @P1 FMUL R76, R76, 0.25 ;  /* 0x3e8000004c4c1820 */ /* 0x000fe20000400000 */
[----:B------:R-:W-:-:S02]  /*2700*/  LOP3.LUT R28, R5, 0xff800000, RZ, 0xc0, !PT ;  /* 0xff800000051c7812 */ /* 0x000fc400078ec0ff */
[----:B------:R-:W0:Y:S01]  /*2710*/  MUFU.RCP R5, R75 ;  /* 0x0000004b00057308 */ /* 0x000e220000001000 */
[C---:B------:R-:W-:Y:S01]  /*2720*/  FSETP.GEU.AND P1, PT, |R73|.reuse, 1.175494350822287508e-38, PT ;  /* 0x008000004900780b */ /* 0x040fe20003f2e200 */
[----:B------:R-:W-:Y:S01]  /*2730*/  @P3 FMUL R73, R73, 0.25 ;  /* 0x3e80000049493820 */ /* 0x000fe20000400000 */
[----:B------:R-:W-:Y:S01]  /*2740*/  FSEL R36, R4, R65, P3 ;  /* 0x0000004104247208 */ /* 0x000fe20001800000 */
[----:B------:R-:W-:Y:S01]  /*2750*/  IMAD R65, R53, 0x1c, RZ ;  /* 0x0000001c35417824 */ /* 0x000fe200078e02ff */
[----:B------:R-:W-:Y:S02]  /*2760*/  IADD3 R4, R9, -0x3f3504f3, RZ ;  /* 0xc0cafb0d09047810 */ /* 0x000fe40007ffe0ff */
[----:B------:R-:W-:Y:S02]  /*2770*/  IADD3 R6, R10, -0x3f3504f3, RZ ;  /* 0xc0cafb0d0a067810 */ /* 0x000fe40007ffe0ff */
[----:B------:R-:W-:Y:S01]  /*2780*/  FSETP.GEU.AND P4, PT, |R74|, 1.175494350822287508e-38, PT ;  /* 0x008000004a00780b */ /* 0x000fe20003f8e200 */
[----:B------:R-:W-:Y:S01]  /*2790*/  @!P6 FMUL R76, R76, 16777216 ;  /* 0x4b8000004c4ce820 */ /* 0x000fe20000400000 */
[----:B------:R-:W-:Y:S01]  /*27a0*/  LOP3.LUT R26, R4, 0xff800000, RZ, 0xc0, !PT ;  /* 0xff800000041a7812 */ /* 0x000fe200078ec0ff */
[----:B------:R-:W-:Y:S01]  /*27b0*/  @P0 FMUL R74, R74, 0.25 ;  /* 0x3e8000004a4a0820 */ /* 0x000fe20000400000 */
[----:B------:R-:W-:Y:S01]  /*27c0*/  LOP3.LUT R23, R6, 0xff800000, RZ, 0xc0, !PT ;  /* 0xff80000006177812 */ /* 0x000fe200078ec0ff */
[----:B------:R-:W-:Y:S01]  /*27d0*/  @!P1 FMUL R73, R73, 16777216 ;  /* 0x4b80000049499820 */ /* 0x000fe20000400000 */
[----:B------:R-:W-:Y:S01]  /*27e0*/  FSEL R21, RZ, -23, P5 ;  /* 0xc1b80000ff157808 */ /* 0x000fe20002800000 */
[----:B------:R-:W-:Y:S01]  /*27f0*/  @!P6 FMUL R17, R17, 16777216 ;  /* 0x4b8000001111e820 */ /* 0x000fe20000400000 */
[----:B------:R-:W-:Y:S01]  /*2800*/  I2FP.F32.S32 R4, R26 ;  /* 0x0000001a00047245 */ /* 0x000fe20000201400 */
[C---:B0-----:R-:W-:Y:S01]  /*2810*/  FMUL R15, R5.reuse, R20 ;  /* 0x00000014050f7220 */ /* 0x041fe20000400000 */
[----:B------:R-:W-:Y:S01]  /*2820*/  I2FP.F32.S32 R18, R23 ;  /* 0x0000001700127245 */ /* 0x000fe20000201400 */
[C---:B------:R-:W-:Y:S01]  /*2830*/  FMUL R25, R5.reuse, R22 ;  /* 0x0000001605197220 */ /* 0x040fe20000400000 */
[C---:B------:R-:W-:Y:S01]  /*2840*/  FMUL R58, R5.reuse, R58 ;  /* 0x0000003a053a7220 */ /* 0x040fe20000400000 */
[----:B------:R-:W-:Y:S01]  /*2850*/  FFMA.FTZ R13, R4, 1.1920928955078125e-07, R13 ;  /* 0x34000000040d7823 */ /* 0x000fe2000001000d */
[----:B------:R-:W-:Y:S01]  /*2860*/  @!P4 FMUL R74, R74, 16777216 ;  /* 0x4b8000004a4ac820 */ /* 0x000fe20000400000 */
[----:B------:R-:W-:Y:S01]  /*2870*/  FFMA.FTZ R21, R18, 1.1920928955078125e-07, R21 ;  /* 0x3400000012157823 */ /* 0x000fe20000010015 */
[----:B------:R-:W0:Y:S01]  /*2880*/  MUFU.RCP R4, R76 ;  /* 0x0000004c00047308 */ /* 0x000e220000001000 */
[----:B------:R-:W-:Y:S01]  /*2890*/  FMUL R18, R5, R62 ;  /* 0x0000003e05127220 */ /* 0x000fe20000400000 */
[----:B------:R-:W-:Y:S01]  /*28a0*/  I2FP.F32.S32 R6, R28 ;  /* 0x0000001c00067245 */ /* 0x000fe20000201400 */
[----:B------:R-:W-:Y:S01]  /*28b0*/  @!P6 FMUL R7, R7, 16777216 ;  /* 0x4b8000000707e820 */ /* 0x000fe20000400000 */
[----:B------:R-:W-:Y:S01]  /*28c0*/  @!P6 FMUL R57, R57, 16777216 ;  /* 0x4b8000003939e820 */ /* 0x000fe20000400000 */
[----:B------:R-:W-:Y:S01]  /*28d0*/  @!P6 FMUL R27, R27, 16777216 ;  /* 0x4b8000001b1be820 */ /* 0x000fe20000400000 */
[----:B------:R-:W-:Y:S01]  /*28e0*/  @!P1 FMUL R36, R36, 16777216 ;  /* 0x4b80000024249820 */ /* 0x000fe20000400000 */
[----:B------:R-:W-:Y:S01]  /*28f0*/  @!P1 FMUL R64, R64, 16777216 ;  /* 0x4b80000040409820 */ /* 0x000fe20000400000 */
[----:B------:R-:W1:Y:S01]  /*2900*/  MUFU.RCP R5, R73 ;  /* 0x0000004900057308 */ /* 0x000e620000001000 */
[----:B------:R-:W-:Y:S01]  /*2910*/  FFMA.FTZ R19, R6, 1.1920928955078125e-07, R19 ;  /* 0x3400000006137823 */ /* 0x000fe20000010013 */
[----:B------:R-:W-:Y:S01]  /*2920*/  @!P4 FMUL R34, R34, 16777216 ;  /* 0x4b8000002222c820 */ /* 0x000fe20000400000 */
[----:B------:R-:W-:Y:S01]  /*2930*/  @!P4 FMUL R66, R66, 16777216 ;  /* 0x4b8000004242c820 */ /* 0x000fe20000400000 */
[----:B------:R-:W-:Y:S01]  /*2940*/  IADD3 R26, R9, -R26, RZ ;  /* 0x8000001a091a7210 */ /* 0x000fe20007ffe0ff */
[----:B------:R-:W-:Y:S01]  /*2950*/  @!P1 FMUL R32, R32, 16777216 ;  /* 0x4b80000020209820 */ /* 0x000fe20000400000 */
[----:B------:R-:W-:Y:S01]  /*2960*/  IADD3 R24, R3, -R24, RZ ;  /* 0x8000001803187210 */ /* 0x000fe20007ffe0ff */
[----:B------:R-:W-:Y:S01]  /*2970*/  @!P1 FMUL R68, R68, 16777216 ;  /* 0x4b80000044449820 */ /* 0x000fe20000400000 */
[----:B------:R-:W2:Y:S01]  /*2980*/  MUFU.RCP R29, R74 ;  /* 0x0000004a001d7308 */ /* 0x000ea20000001000 */
[C---:B0-----:R-:W-:Y:S01]  /*2990*/  FMUL R17, R4.reuse, R17 ;  /* 0x0000001104117220 */ /* 0x041fe20000400000 */
[C---:B------:R-:W-:Y:S01]  /*29a0*/  FMUL R20, R4.reuse, R7 ;  /* 0x0000000704147220 */ /* 0x040fe20000400000 */
[C---:B------:R-:W-:Y:S01]  /*29b0*/  FMUL R6, R4.reuse, R57 ;  /* 0x0000003904067220 */ /* 0x040fe20000400000 */
[----:B------:R-:W-:Y:S01]  /*29c0*/  FMUL R27, R4, R27 ;  /* 0x0000001b041b7220 */ /* 0x000fe20000400000 */
[----:B------:R-:W-:Y:S01]  /*29d0*/  @!P4 FMUL R30, R30, 16777216 ;  /* 0x4b8000001e1ec820 */ /* 0x000fe20000400000 */
[----:B------:R-:W-:Y:S01]  /*29e0*/  @!P4 FMUL R70, R70, 16777216 ;  /* 0x4b8000004646c820 */ /* 0x000fe20000400000 */
[----:B------:R-:W-:Y:S01]  /*29f0*/  FADD R26, R26, -1 ;  /* 0xbf8000001a1a7421 */ /* 0x000fe20000000000 */
[----:B------:R-:W-:Y:S01]  /*2a00*/  FADD R24, R24, -1 ;  /* 0xbf80000018187421 */ /* 0x000fe20000000000 */
[C---:B-1----:R-:W-:Y:S01]  /*2a10*/  FMUL R4, R5.reuse, R36 ;  /* 0x0000002405047220 */ /* 0x042fe20000400000 */
[C---:B------:R-:W-:Y:S01]  /*2a20*/  FMUL R35, R5.reuse, R64 ;  /* 0x0000004005237220 */ /* 0x040fe20000400000 */
[C---:B------:R-:W-:Y:S01]  /*2a30*/  FMUL R32, R5.reuse, R32 ;  /* 0x0000002005207220 */ /* 0x040fe20000400000 */
[----:B------:R-:W-:Y:S01]  /*2a40*/  FMUL R33, R5, R68 ;  /* 0x0000004405217220 */ /* 0x000fe20000400000 */
[----:B------:R-:W-:Y:S01]  /*2a50*/  F2FP.F16.F32.PACK_AB R6, R6, R27 ;  /* 0x0000001b0606723e */ /* 0x000fe200000000ff */
[----:B------:R-:W-:Y:S01]  /*2a60*/  IMAD R57, R53, 0x14, RZ ;  /* 0x0000001435397824 */ /* 0x000fe200078e02ff */
[----:B------:R-:W-:Y:S01]  /*2a70*/  F2FP.F16.F32.PACK_AB R4, R4, R35 ;  /* 0x000000230404723e */ /* 0x000fe200000000ff */
[C---:B--2---:R-:W-:Y:S01]  /*2a80*/  FMUL R34, R29.reuse, R34 ;  /* 0x000000221d227220 */ /* 0x044fe20000400000 */
[C---:B------:R-:W-:Y:S01]  /*2a90*/  FMUL R7, R29.reuse, R66 ;  /* 0x000000421d077220 */ /* 0x040fe20000400000 */
[----:B------:R-:W-:Y:S01]  /*2aa0*/  MOV R35, 0x3dc6b27f ;  /* 0x3dc6b27f00237802 */ /* 0x000fe20000000f00 */
[C---:B------:R-:W-:Y:S01]  /*2ab0*/  FMUL R22, R29.reuse, R30 ;  /* 0x0000001e1d167220 */ /* 0x040fe20000400000 */
[----:B------:R-:W-:Y:S01]  /*2ac0*/  FMUL R31, R29, R70 ;  /* 0x000000461d1f7220 */ /* 0x000fe20000400000 */
[----:B------:R-:W-:-:S02]  /*2ad0*/  IADD3 R29, R10, -R23, RZ ;  /* 0x800000170a1d7210 */ /* 0x000fc40007ffe0ff */
[----:B------:R-:W-:Y:S01]  /*2ae0*/  F2FP.F16.F32.PACK_AB R5, R34, R7 ;  /* 0x000000072205723e */ /* 0x000fe200000000ff */
[-C--:B------:R-:W-:Y:S01]  /*2af0*/  FFMA.FTZ R23, R24, R35.reuse, -0.16845393180847167969 ;  /* 0xbe2c7f3018177423 */ /* 0x080fe20000010023 */
[----:B------:R-:W-:Y:S01]  /*2b00*/  F2FP.F16.F32.PACK_AB R7, R25, R58 ;  /* 0x0000003a1907723e */ /* 0x000fe200000000ff */
[----:B------:R-:W-:Y:S01]  /*2b10*/  FFMA.FTZ R25, R26, R35, -0.16845393180847167969 ;  /* 0xbe2c7f301a197423 */ /* 0x000fe20000010023 */
[----:B------:R-:W-:Y:S01]  /*2b20*/  IADD3 R28, R11, -R28, RZ ;  /* 0x8000001c0b1c7210 */ /* 0x000fe20007ffe0ff */
[----:B------:R-:W-:Y:S01]  /*2b30*/  FFMA.FTZ R23, R24, R23, 0.1716887056827545166 ;  /* 0x3e2fcf2a18177423 */ /* 0x000fe20000010017 */
[----:B------:R-:W-:Y:S01]  /*2b40*/  LEA R36, R16, UR16, 0x4 ;  /* 0x0000001010247c11 */ /* 0x000fe2000f8e20ff */
[----:B------:R-:W-:Y:S01]  /*2b50*/  FFMA.FTZ R25, R26, R25, 0.1716887056827545166 ;  /* 0x3e2fcf2a1a197423 */ /* 0x000fe20000010019 */
[----:B------:R-:W-:Y:S01]  /*2b60*/  STSM.16.M88.4 [R8], R4 ;  /* 0x0000000408007844 */ /* 0x000fe20000000200 */
[----:B------:R-:W-:Y:S01]  /*2b70*/  FFMA.FTZ R23, R24, R23, -0.17900948226451873779 ;  /* 0xbe374e4318177423 */ /* 0x000fe20000010017 */
[----:B------:R-:W-:Y:S01]  /*2b80*/  FADD R28, R28, -1 ;  /* 0xbf8000001c1c7421 */ /* 0x000fe20000000000 */
[----:B------:R-:W-:Y:S01]  /*2b90*/  FFMA.FTZ R25, R26, R25, -0.17900948226451873779 ;  /* 0xbe374e431a197423 */ /* 0x000fe20000010019 */
[----:B------:R-:W-:Y:S01]  /*2ba0*/  BAR.SYNC.DEFER_BLOCKING 0x0 ;  /* 0x0000000000007b1d */ /* 0x000fe20000010000 */
[----:B------:R-:W-:Y:S01]  /*2bb0*/  FFMA.FTZ R23, R24, R23, 0.20512372255325317383 ;  /* 0x3e520bf418177423 */ /* 0x000fe20000010017 */
[----:B------:R-:W-:Y:S01]  /*2bc0*/  FFMA.FTZ R27, R28, R35, -0.16845393180847167969 ;  /* 0xbe2c7f301c1b7423 */ /* 0x000fe20000010023 */
[----:B------:R-:W-:Y:S01]  /*2bd0*/  FFMA.FTZ R25, R26, R25, 0.20512372255325317383 ;  /* 0x3e520bf41a197423 */ /* 0x000fe20000010019 */
[----:B------:R-:W-:Y:S01]  /*2be0*/  FADD R29, R29, -1 ;  /* 0xbf8000001d1d7421 */ /* 0x000fe20000000000 */
[----:B------:R-:W-:Y:S01]  /*2bf0*/  FFMA.FTZ R23, R24, R23, -0.24046532809734344482 ;  /* 0xbe763c8b18177423 */ /* 0x000fe20000010017 */
[----:B------:R-:W-:Y:S01]  /*2c00*/  FFMA.FTZ R27, R28, R27, 0.1716887056827545166 ;  /* 0x3e2fcf2a1c1b7423 */ /* 0x000fe2000001001b */
[----:B------:R-:W-:Y:S01]  /*2c10*/  FFMA.FTZ R25, R26, R25, -0.24046532809734344482 ;  /* 0xbe763c8b1a197423 */ /* 0x000fe20000010019 */
[C---:B------:R-:W-:Y:S01]  /*2c20*/  FFMA.FTZ R30, R29.reuse, R35, -0.16845393180847167969 ;  /* 0xbe2c7f301d1e7423 */ /* 0x040fe20000010023 */
[----:B------:R-:W-:Y:S01]  /*2c30*/  FFMA.FTZ R23, R24, R23, 0.28857114911079406738 ;  /* 0x3e93bf9918177423 */ /* 0x000fe20000010017 */
[----:B------:R-:W-:Y:S01]  /*2c40*/  FFMA.FTZ R27, R28, R27, -0.17900948226451873779 ;  /* 0xbe374e431c1b7423 */ /* 0x000fe2000001001b */
[----:B------:R-:W-:Y:S01]  /*2c50*/  FFMA.FTZ R25, R26, R25, 0.28857114911079406738 ;  /* 0x3e93bf991a197423 */ /* 0x000fe20000010019 */
[C---:B------:R-:W-:Y:S01]  /*2c60*/  FFMA.FTZ R30, R29.reuse, R30, 0.1716887056827545166 ;  /* 0x3e2fcf2a1d1e7423 */ /* 0x040fe2000001001e */
[----:B------:R-:W-:Y:S01]  /*2c70*/  FFMA.FTZ R23, R24, R23, -0.36067417263984680176 ;  /* 0xbeb8aa4918177423 */ /* 0x000fe20000010017 */
[----:B------:R-:W-:Y:S01]  /*2c80*/  FFMA.FTZ R27, R28, R27, 0.20512372255325317383 ;  /* 0x3e520bf41c1b7423 */ /* 0x000fe2000001001b */
[----:B------:R-:W-:Y:S01]  /*2c90*/  FFMA.FTZ R25, R26, R25, -0.36067417263984680176 ;  /* 0xbeb8aa491a197423 */ /* 0x000fe20000010019 */
[----:B------:R-:W-:Y:S01]  /*2ca0*/  FFMA.FTZ R30, R29, R30, -0.17900948226451873779 ;  /* 0xbe374e431d1e7423 */ /* 0x000fe2000001001e */
[----:B------:R-:W-:Y:S01]  /*2cb0*/  FFMA.FTZ R23, R24, R23, 0.48089820146560668945 ;  /* 0x3ef6384a18177423 */ /* 0x000fe20000010017 */
[----:B------:R-:W-:Y:S01]  /*2cc0*/  FFMA.FTZ R27, R28, R27, -0.24046532809734344482 ;  /* 0xbe763c8b1c1b7423 */ /* 0x000fe2000001001b */
[----:B------:R-:W-:Y:S01]  /*2cd0*/  FFMA.FTZ R25, R26, R25, 0.48089820146560668945 ;  /* 0x3ef6384a1a197423 */ /* 0x000fe20000010019 */
[----:B------:R-:W-:Y:S01]  /*2ce0*/  ISETP.GE.U32.AND P0, PT, R3, 0x7f800000, PT ;  /* 0x7f8000000300780c */ /* 0x000fe20003f06070 */
[----:B------:R-:W-:Y:S01]  /*2cf0*/  FFMA.FTZ R23, R24, R23, -0.72134751081466674805 ;  /* 0xbf38aa3b18177423 */ /* 0x000fe20000010017 */
[----:B------:R-:W-:Y:S01]  /*2d00*/  FFMA.FTZ R27, R28, R27, 0.28857114911079406738 ;  /* 0x3e93bf991c1b7423 */ /* 0x000fe2000001001b */
[----:B------:R-:W-:Y:S01]  /*2d10*/  FFMA.FTZ R25, R26, R25, -0.72134751081466674805 ;  /* 0xbf38aa3b1a197423 */ /* 0x000fe20000010019 */
[----:B------:R-:W0:Y:S01]  /*2d20*/  LDS.128 R4, [R36] ;  /* 0x0000000024047984 */ /* 0x000e220000000c00 */
[----:B------:R-:W-:Y:S01]  /*2d30*/  FMUL R23, R24, R23 ;  /* 0x0000001718177220 */ /* 0x000fe20000400000 */
[C---:B------:R-:W-:Y:S01]  /*2d40*/  FFMA.FTZ R30, R29.reuse, R30, 0.20512372255325317383 ;  /* 0x3e520bf41d1e7423 */ /* 0x040fe2000001001e */
[----:B------:R-:W-:Y:S01]  /*2d50*/  FMUL R25, R26, R25 ;  /* 0x000000191a197220 */ /* 0x000fe20000400000 */
[----:B------:R-:W-:Y:S01]  /*2d60*/  FFMA.FTZ R27, R28, R27, -0.36067417263984680176 ;  /* 0xbeb8aa491c1b7423 */ /* 0x000fe2000001001b */
[----:B------:R-:W-:Y:S01]  /*2d70*/  FMUL R23, R24, R23 ;  /* 0x0000001718177220 */ /* 0x000fe20000400000 */
[----:B------:R-:W-:Y:S01]  /*2d80*/  FFMA.FTZ R30, R29, R30, -0.24046532809734344482 ;  /* 0xbe763c8b1d1e7423 */ /* 0x000fe2000001001e */
[----:B------:R-:W-:Y:S01]  /*2d90*/  FMUL R25, R26, R25 ;  /* 0x000000191a197220 */ /* 0x000fe20000400000 */
[----:B------:R-:W-:Y:S01]  /*2da0*/  FFMA.FTZ R27, R28, R27, 0.48089820146560668945 ;  /* 0x3ef6384a1c1b7423 */ /* 0x000fe2000001001b */
[----:B------:R-:W-:Y:S01]  /*2db0*/  FFMA.FTZ R23, R24, 1.4426950216293334961, R23 ;  /* 0x3fb8aa3b18177823 */ /* 0x000fe20000010017 */
[----:B------:R-:W-:Y:S01]  /*2dc0*/  ISETP.GE.U32.AND P1, PT, R9, 0x7f800000, PT ;  /* 0x7f8000000900780c */ /* 0x000fe20003f26070 */
[----:B------:R-:W-:Y:S01]  /*2dd0*/  FFMA.FTZ R26, R26, 1.4426950216293334961, R25 ;  /* 0x3fb8aa3b1a1a7823 */ /* 0x000fe20000010019 */
[----:B------:R-:W-:Y:S01]  /*2de0*/  ISETP.GE.U32.AND P5, PT, R11, 0x7f800000, PT ;  /* 0x7f8000000b00780c */ /* 0x000fe20003fa6070 */
[----:B------:R-:W1:Y:S01]  /*2df0*/  LDC.64 R24, c[0x0][0x228] ;  /* 0x00008a00ff187b82 */ /* 0x000e620000000a00 */
[C---:B------:R-:W-:Y:S01]  /*2e00*/  FFMA.FTZ R30, R29.reuse, R30, 0.28857114911079406738 ;  /* 0x3e93bf991d1e7423 */ /* 0x040fe2000001001e */
[----:B------:R-:W-:Y:S01]  /*2e10*/  FFMA.FTZ R27, R28, R27, -0.72134751081466674805 ;  /* 0xbf38aa3b1c1b7423 */ /* 0x000fe2000001001b */
[----:B------:R-:W-:Y:S01]  /*2e20*/  F2FP.F16.F32.PACK_AB R44, R32, R33 ;  /* 0x00000021202c723e */ /* 0x000fe200000000ff */
[----:B------:R-:W-:Y:S01]  /*2e30*/  FADD R43, R12, R23 ;  /* 0x000000170c2b7221 */ /* 0x000fe20000000000 */
[----:B------:R-:W-:Y:S01]  /*2e40*/  F2FP.F16.F32.PACK_AB R45, R22, R31 ;  /* 0x0000001f162d723e */ /* 0x000fe200000000ff */
[----:B------:R-:W-:Y:S01]  /*2e50*/  FFMA.FTZ R30, R29, R30, -0.36067417263984680176 ;  /* 0xbeb8aa491d1e7423 */ /* 0x000fe2000001001e */
[----:B------:R-:W-:Y:S01]  /*2e60*/  F2FP.F16.F32.PACK_AB R46, R17, R20 ;  /* 0x00000014112e723e */ /* 0x000fe200000000ff */
[C---:B------:R-:W-:Y:S01]  /*2e70*/  FMUL R27, R28.reuse, R27 ;  /* 0x0000001b1c1b7220 */ /* 0x040fe20000400000 */
[----:B------:R-:W-:Y:S01]  /*2e80*/  F2FP.F16.F32.PACK_AB R47, R15, R18 ;  /* 0x000000120f2f723e */ /* 0x000fe200000000ff */
[----:B------:R-:W-:Y:S01]  /*2e90*/  BAR.SYNC.DEFER_BLOCKING 0x0 ;  /* 0x0000000000007b1d */ /* 0x000fe20000010000 */
[----:B------:R-:W-:Y:S01]  /*2ea0*/  @P0 MOV R12, 0x7f800000 ;  /* 0x7f800000000c0802 */ /* 0x000fe20000000f00 */
[----:B------:R-:W-:Y:S01]  /*2eb0*/  FFMA.FTZ R30, R29, R30, 0.48089820146560668945 ;  /* 0x3ef6384a1d1e7423 */ /* 0x000fe2000001001e */
[----:B------:R-:W-:Y:S01]  /*2ec0*/  FMUL R27, R28, R27 ;  /* 0x0000001b1c1b7220 */ /* 0x000fe20000400000 */
[----:B------:R-:W-:Y:S01]  /*2ed0*/  FSETP.NEU.AND P3, PT, R3, RZ, PT ;  /* 0x000000ff0300720b */ /* 0x000fe20003f6d000 */
[----:B------:R-:W-:Y:S01]  /*2ee0*/  FADD R48, R13, R26 ;  /* 0x0000001a0d307221 */ /* 0x000fe20000000000 */
[----:B------:R-:W-:Y:S01]  /*2ef0*/  @P0 FFMA.FTZ R43, R3, R12, +INF ;  /* 0x7f800000032b0423 */ /* 0x000fe2000001000c */
[----:B------:R-:W-:Y:S01]  /*2f00*/  IMAD R3, R0, UR5, RZ ;  /* 0x0000000500037c24 */ /* 0x000fe2000f8e02ff */
[----:B------:R-:W-:Y:S01]  /*2f10*/  ISETP.GE.U32.AND P4, PT, R10, 0x7f800000, PT ;  /* 0x7f8000000a00780c */ /* 0x000fe20003f86070 */
[C---:B------:R-:W-:Y:S01]  /*2f20*/  FFMA.FTZ R30, R29.reuse, R30, -0.72134751081466674805 ;  /* 0xbf38aa3b1d1e7423 */ /* 0x040fe2000001001e */
[----:B------:R-:W-:Y:S01]  /*2f30*/  FFMA.FTZ R28, R28, 1.4426950216293334961, R27 ;  /* 0x3fb8aa3b1c1c7823 */ /* 0x000fe2000001001b */
[----:B------:R-:W-:Y:S01]  /*2f40*/  USHF.L.U32 UR5, UR4, 0x1, URZ ;  /* 0x0000000104057899 */ /* 0x000fe2000800063f */
[----:B------:R-:W-:Y:S01]  /*2f50*/  @P1 MOV R12, 0x7f800000 ;  /* 0x7f800000000c1802 */ /* 0x000fe20000000f00 */
[----:B------:R-:W-:Y:S01]  /*2f60*/  FMUL R30, R29, R30 ;  /* 0x0000001e1d1e7220 */ /* 0x000fe20000400000 */
[----:B------:R-:W-:Y:S01]  /*2f70*/  @P5 MOV R16, 0x7f800000 ;  /* 0x7f80000000105802 */ /* 0x000fe20000000f00 */
[----:B------:R-:W-:Y:S01]  /*2f80*/  FADD R49, R19, R28 ;  /* 0x0000001c13317221 */ /* 0x000fe20000000000 */
[----:B------:R-:W-:Y:S01]  /*2f90*/  SHF.L.U32 R13, R3, 0x1, RZ ;  /* 0x00000001030d7819 */ /* 0x000fe200000006ff */
[----:B------:R-:W-:Y:S01]  /*2fa0*/  @P1 FFMA.FTZ R48, R9, R12, +INF ;  /* 0x7f80000009301423 */ /* 0x000fe2000001000c */
[----:B------:R-:W-:Y:S01]  /*2fb0*/  FMUL R30, R29, R30 ;  /* 0x0000001e1d1e7220 */ /* 0x000fe20000400000 */
[----:B------:R-:W-:Y:S01]  /*2fc0*/  @P5 FFMA.FTZ R49, R11, R16, +INF ;  /* 0x7f8000000b315423 */ /* 0x000fe20000010010 */
[----:B-1----:R-:W-:Y:S01]  /*2fd0*/  IADD3 R12, P0, P5, R13, UR5, R24 ;  /* 0x000000050d0c7c10 */ /* 0x002fe2000fd1e018 */
[----:B------:R-:W-:Y:S01]  /*2fe0*/  UIMAD.WIDE UR4, UR4, 0x2, URZ ;  /* 0x00000002040478a5 */ /* 0x000fe2000f8e023f */
[----:B------:R-:W-:Y:S01]  /*2ff0*/  IMAD.HI R16, R3, 0x2, RZ ;  /* 0x0000000203107827 */ /* 0x000fe200078e02ff */
[----:B------:R-:W-:Y:S01]  /*3000*/  FSETP.NEU.AND P2, PT, R9, RZ, PT ;  /* 0x000000ff0900720b */ /* 0x000fe20003f4d000 */
[----:B------:R1:W-:Y:S02]  /*3010*/  STSM.16.M88.4 [R8], R44 ;  /* 0x0000002c08007844 */ /* 0x0003e40000000200 */
[----:B------:R-:W-:Y:S01]  /*3020*/  FFMA.FTZ R30, R29, 1.4426950216293334961, R30 ;  /* 0x3fb8aa3b1d1e7823 */ /* 0x000fe2000001001e */
[C---:B------:R-:W-:Y:S01]  /*3030*/  IMAD R27, R53.reuse, 0x6, RZ ;  /* 0x00000006351b7824 */ /* 0x040fe200078e02ff */
[----:B------:R-:W-:Y:S01]  /*3040*/  @P4 MOV R3, 0x7f800000 ;  /* 0x7f80000000034802 */ /* 0x000fe20000000f00 */
[C---:B------:R-:W-:Y:S01]  /*3050*/  IMAD R35, R53.reuse, 0xa, RZ ;  /* 0x0000000a35237824 */ /* 0x040fe200078e02ff */
[----:B------:R-:W-:Y:S01]  /*3060*/  LEA R9, R53, R53, 0x1 ;  /* 0x0000003535097211 */ /* 0x000fe200078e08ff */
[----:B------:R-:W-:Y:S01]  /*3070*/  FADD R50, R21, R30 ;  /* 0x0000001e15327221 */ /* 0x000fe20000000000 */
[----:B------:R-:W-:Y:S01]  /*3080*/  IADD3.X R13, R16, UR5, R25, P0, P5 ;  /* 0x00000005100d7c10 */ /* 0x000fe200087ea419 */
[----:B------:R-:W-:Y:S01]  /*3090*/  BAR.SYNC.DEFER_BLOCKING 0x0 ;  /* 0x0000000000007b1d */ /* 0x000fe20000010000 */
[----:B------:R-:W-:Y:S01]  /*30a0*/  IADD3 R20, P6, R27, R12, RZ ;  /* 0x0000000c1b147210 */ /* 0x000fe20007fde0ff */
[----:B------:R-:W-:Y:S01]  /*30b0*/  @P4 FFMA.FTZ R50, R10, R3, +INF ;  /* 0x7f8000000a324423 */ /* 0x000fe20000010003 */
[----:B------:R-:W-:-:S02]  /*30c0*/  FSETP.NEU.AND P1, PT, R11, RZ, PT ;  /* 0x000000ff0b00720b */ /* 0x000fc40003f2d000 */
[----:B------:R-:W-:Y:S01]  /*30d0*/  FSETP.NEU.AND P0, PT, R10, RZ, PT ;  /* 0x000000ff0a00720b */ /* 0x000fe20003f0d000 */
[----:B------:R-:W-:Y:S01]  /*30e0*/  ULDC UR4, c[0x0][0x27c] ;  /* 0x00009f0000047ab9 */ /* 0x000fe20000000800 */
[-C--:B------:R-:W-:Y:S01]  /*30f0*/  LEA.HI.X.SX32 R21, R9, R13.reuse, 0x1, P6 ;  /* 0x0000000d09157211 */ /* 0x080fe200030f0eff */
[C---:B-1----:R-:W-:Y:S01]  /*3100*/  IMAD R47, R53.reuse, 0xe, RZ ;  /* 0x0000000e352f7824 */ /* 0x042fe200078e02ff */
[C---:B------:R-:W-:Y:S01]  /*3110*/  SHF.L.U32 R3, R53.reuse, 0x1, RZ ;  /* 0x0000000135037819 */ /* 0x040fe200000006ff */
[C---:B------:R-:W-:Y:S01]  /*3120*/  IMAD R45, R53.reuse, 0xd, RZ ;  /* 0x0000000d352d7824 */ /* 0x040fe200078e02ff */
[-C--:B------:R-:W-:Y:S01]  /*3130*/  LEA R18, P5, R53, R12.reuse, 0x2 ;  /* 0x0000000c35127211 */ /* 0x080fe200078a10ff */
[----:B------:R-:W-:Y:S01]  /*3140*/  UIMAD UR4, UR17, UR4, URZ ;  /* 0x00000004110472a4 */ /* 0x000fe2000f8e023f */
[-C--:B------:R-:W-:Y:S02]  /*3150*/  IADD3 R16, P4, R3, R12.reuse, RZ ;  /* 0x0000000c03107210 */ /* 0x080fe40007f9e0ff */
[C---:B------:R-:W-:Y:S01]  /*3160*/  SHF.L.U32 R15, R53.reuse, 0x2, RZ ;  /* 0x00000002350f7819 */ /* 0x040fe200000006ff */
[----:B------:R-:W-:Y:S01]  /*3170*/  USHF.L.U32 UR6, UR4, 0x2, URZ ;  /* 0x0000000204067899 */ /* 0x000fe2000800063f */
[C---:B------:R-:W-:Y:S01]  /*3180*/  LEA.HI.X.SX32 R17, R53.reuse, R13, 0x1, P4 ;  /* 0x0000000d35117211 */ /* 0x040fe200020f0eff */
[----:B------:R-:W-:Y:S01]  /*3190*/  UIMAD.WIDE UR4, UR4, 0x4, URZ ;  /* 0x00000004040478a5 */ /* 0x000fe2000f8e023f */
[----:B------:R-:W-:-:S02]  /*31a0*/  LEA R22, P4, R53, R12, 0x3 ;  /* 0x0000000c35167211 */ /* 0x000fc400078818ff */
[----:B------:R-:W-:Y:S02]  /*31b0*/  LEA.HI.X.SX32 R19, R3, R13, 0x1, P5 ;  /* 0x0000000d03137211 */ /* 0x000fe400028f0eff */
[----:B------:R-:W-:Y:S01]  /*31c0*/  LEA R25, R53, R53, 0x2 ;  /* 0x0000003535197211 */ /* 0x000fe200078e10ff */
[----:B------:R-:W1:Y:S01]  /*31d0*/  LDS.128 R8, [R36] ;  /* 0x0000000024087984 */ /* 0x000e620000000c00 */
[-C--:B------:R-:W-:Y:S02]  /*31e0*/  IADD3 R24, P5, R35, R12.reuse, RZ ;  /* 0x0000000c23187210 */ /* 0x080fe40007fbe0ff */
[----:B------:R-:W-:Y:S01]  /*31f0*/  IADD3 R26, P6, R39, R12, RZ ;  /* 0x0000000c271a7210 */ /* 0x000fe20007fde0ff */
[----:B0-----:R0:W-:Y:S01]  /*3200*/  STG.E.U16 desc[UR18][R12.64], R4 ;  /* 0x000000040c007986 */ /* 0x0011e2000c101512 */
[----:B------:R-:W-:Y:S02]  /*3210*/  LEA.HI.X.SX32 R23, R15, R13, 0x1, P4 ;  /* 0x0000000d0f177211 */ /* 0x000fe400020f0eff */
[----:B------:R-:W-:-:S02]  /*3220*/  LEA R29, R53, -R53, 0x3 ;  /* 0x80000035351d7211 */ /* 0x000fc400078e18ff */
[-C--:B------:R-:W-:Y:S02]  /*3230*/  IADD3 R28, P4, R47, R12.reuse, RZ ;  /* 0x0000000c2f1c7210 */ /* 0x080fe40007f9e0ff */
[-C--:B------:R-:W-:Y:S02]  /*3240*/  LEA.HI.X.SX32 R25, R25, R13.reuse, 0x1, P5 ;  /* 0x0000000d19197211 */ /* 0x080fe400028f0eff */
[C---:B------:R-:W-:Y:S02]  /*3250*/  SHF.L.U32 R31, R53.reuse, 0x3, RZ ;  /* 0x00000003351f7819 */ /* 0x040fe400000006ff */
[----:B------:R-:W-:Y:S02]  /*3260*/  LEA R30, P5, R53, R12, 0x4 ;  /* 0x0000000c351e7211 */ /* 0x000fe400078a20ff */
[----:B------:R-:W-:Y:S02]  /*3270*/  LEA.HI.X.SX32 R27, R27, R13, 0x1, P6 ;  /* 0x0000000d1b1b7211 */ /* 0x000fe400030f0eff */
[----:B------:R-:W-:-:S02]  /*3280*/  LEA R33, R53, R53, 0x3 ;  /* 0x0000003535217211 */ /* 0x000fc400078e18ff */
[-C--:B------:R-:W-:Y:S02]  /*3290*/  IADD3 R32, P6, R55, R12.reuse, RZ ;  /* 0x0000000c37207210 */ /* 0x080fe40007fde0ff */
[----:B0-----:R-:W-:Y:S02]  /*32a0*/  PRMT R4, R4, 0x7632, R4 ;  /* 0x0000763204047816 */ /* 0x001fe40000000004 */
[-C--:B------:R-:W-:Y:S02]  /*32b0*/  LEA.HI.X.SX32 R29, R29, R13.reuse, 0x1, P4 ;  /* 0x0000000d1d1d7211 */ /* 0x080fe400020f0eff */
[----:B------:R-:W-:Y:S01]  /*32c0*/  PRMT R3, R5, 0x7632, R3 ;  /* 0x0000763205037816 */ /* 0x000fe20000000003 */
[----:B------:R0:W-:Y:S01]  /*32d0*/  STG.E.U16 desc[UR18][R16.64], R4 ;  /* 0x0000000410007986 */ /* 0x0001e2000c101512 */
[-C--:B------:R-:W-:Y:S02]  /*32e0*/  IADD3 R34, P4, R57, R12.reuse, RZ ;  /* 0x0000000c39227210 */ /* 0x080fe40007f9e0ff */
[----:B------:R-:W-:Y:S01]  /*32f0*/  LEA.HI.X.SX32 R31, R31, R13, 0x1, P5 ;  /* 0x0000000d1f1f7211 */ /* 0x000fe200028f0eff */
[----:B------:R1:W-:Y:S01]  /*3300*/  STG.E.U16 desc[UR18][R18.64], R5 ;  /* 0x0000000512007986 */ /* 0x0003e2000c101512 */
[----:B------:R-:W-:-:S02]  /*3310*/  IADD3 R36, P5, R59, R12, RZ ;  /* 0x0000000c3b247210 */ /* 0x000fc40007fbe0ff */
[-C--:B------:R-:W-:Y:S01]  /*3320*/  LEA.HI.X.SX32 R33, R33, R13.reuse, 0x1, P6 ;  /* 0x0000000d21217211 */ /* 0x080fe200030f0eff */
[----:B------:R-:W-:Y:S01]  /*3330*/  STG.E.U16 desc[UR18][R20.64], R3 ;  /* 0x0000000314007986 */ /* 0x000fe2000c101512 */
[----:B------:R-:W-:Y:S02]  /*3340*/  PRMT R15, R6, 0x7632, R15 ;  /* 0x00007632060f7816 */ /* 0x000fe4000000000f */
[-C--:B------:R-:W-:Y:S01]  /*3350*/  IADD3 R38, P6, R61, R12.reuse, RZ ;  /* 0x0000000c3d267210 */ /* 0x080fe20007fde0ff */
[----:B------:R2:W-:Y:S01]  /*3360*/  STG.E.U16 desc[UR18][R22.64], R6 ;  /* 0x0000000616007986 */ /* 0x0005e2000c101512 */
[----:B0-----:R-:W-:Y:S02]  /*3370*/  PRMT R17, R7, 0x7632, R17 ;  /* 0x0000763207117816 */ /* 0x001fe40000000011 */
[----:B------:R-:W-:Y:S01]  /*3380*/  LEA.HI.X.SX32 R35, R35, R13, 0x1, P4 ;  /* 0x0000000d23237211 */ /* 0x000fe200020f0eff */
[----:B------:R-:W-:Y:S01]  /*3390*/  STG.E.U16 desc[UR18][R24.64], R15 ;  /* 0x0000000f18007986 */ /* 0x000fe2000c101512 */
[----:B------:R-:W-:-:S02]  /*33a0*/  IADD3 R44, P4, R63, R12, RZ ;  /* 0x0000000c3f2c7210 */ /* 0x000fc40007f9e0ff */
[-C--:B------:R-:W-:Y:S01]  /*33b0*/  LEA.HI.X.SX32 R37, R37, R13.reuse, 0x1, P5 ;  /* 0x0000000d25257211 */ /* 0x080fe200028f0eff */
[----:B------:R-:W-:Y:S01]  /*33c0*/  STG.E.U16 desc[UR18][R26.64], R7 ;  /* 0x000000071a007986 */ /* 0x000fe2000c101512 */
[----:B-1----:R-:W-:Y:S02]  /*33d0*/  PRMT R19, R8, 0x7632, R19 ;  /* 0x0000763208137816 */ /* 0x002fe40000000013 */
[-C--:B------:R-:W-:Y:S01]  /*33e0*/  IADD3 R46, P5, R65, R12.reuse, RZ ;  /* 0x0000000c412e7210 */ /* 0x080fe20007fbe0ff */
[----:B------:R-:W-:Y:S01]  /*33f0*/  STG.E.U16 desc[UR18][R28.64], R17 ;  /* 0x000000111c007986 */ /* 0x000fe2000c101512 */
[----:B------:R-:W-:Y:S02]  /*3400*/  LEA.HI.X.SX32 R39, R39, R13, 0x1, P6 ;  /* 0x0000000d27277211 */ /* 0x000fe400030f0eff */
[----:B------:R-:W-:Y:S01]  /*3410*/  LEA R51, R53, -R53, 0x4 ;  /* 0x8000003535337211 */ /* 0x000fe200078e20ff */
[----:B------:R-:W-:Y:S01]  /*3420*/  STG.E.U16 desc[UR18][R30.64], R8 ;  /* 0x000000081e007986 */ /* 0x000fe2000c101512 */
[----:B------:R-:W-:-:S02]  /*3430*/  IADD3 R12, P6, R67, R12, RZ ;  /* 0x0000000c430c7210 */ /* 0x000fc40007fde0ff */
[----:B------:R-:W-:Y:S01]  /*3440*/  PRMT R18, R9, 0x7632, R18 ;  /* 0x0000763209127816 */ /* 0x000fe20000000012 */
[----:B------:R-:W-:Y:S01]  /*3450*/  STG.E.U16 desc[UR18][R32.64], R19 ;  /* 0x0000001320007986 */ /* 0x000fe2000c101512 */
[-C--:B------:R-:W-:Y:S02]  /*3460*/  LEA.HI.X.SX32 R45, R45, R13.reuse, 0x1, P4 ;  /* 0x0000000d2d2d7211 */ /* 0x080fe400020f0eff */
[----:B------:R-:W-:Y:S01]  /*3470*/  PRMT R16, R10, 0x7632, R16 ;  /* 0x000076320a107816 */ /* 0x000fe20000000010 */
[----:B------:R0:W-:Y:S01]  /*3480*/  STG.E.U16 desc[UR18][R34.64], R9 ;  /* 0x0000000922007986 */ /* 0x0001e2000c101512 */
[-C--:B------:R-:W-:Y:S02]  /*3490*/  LEA.HI.X.SX32 R47, R47, R13.reuse, 0x1, P5 ;  /* 0x0000000d2f2f7211 */ /* 0x080fe400028f0eff */
[----:B------:R-:W-:Y:S01]  /*34a0*/  LEA.HI.X.SX32 R13, R51, R13, 0x1, P6 ;  /* 0x0000000d330d7211 */ /* 0x000fe200030f0eff */
[----:B------:R-:W-:Y:S01]  /*34b0*/  STG.E.U16 desc[UR18][R36.64], R18 ;  /* 0x0000001224007986 */ /* 0x000fe2000c101512 */
[----:B--2---:R-:W-:-:S02]  /*34c0*/  PRMT R6, R11, 0x7632, R6 ;  /* 0x000076320b067816 */ /* 0x004fc40000000006 */
[----:B------:R-:W-:Y:S01]  /*34d0*/  FSEL R4, R43, -INF , P3 ;  /* 0xff8000002b047808 */ /* 0x000fe20001800000 */
[----:B------:R-:W-:Y:S01]  /*34e0*/  STG.E.U16 desc[UR18][R38.64], R10 ;  /* 0x0000000a26007986 */ /* 0x000fe2000c101512 */
[----:B------:R-:W-:Y:S02]  /*34f0*/  FSEL R48, R48, -INF , P2 ;  /* 0xff80000030307808 */ /* 0x000fe40001000000 */
[----:B------:R-:W-:Y:S01]  /*3500*/  FSEL R49, R49, -INF , P1 ;  /* 0xff80000031317808 */ /* 0x000fe20000800000 */
[----:B------:R-:W-:Y:S01]  /*3510*/  STG.E.U16 desc[UR18][R44.64], R16 ;  /* 0x000000102c007986 */ /* 0x000fe2000c101512 */
[----:B------:R-:W-:Y:S01]  /*3520*/  FSEL R3, R50, -INF , P0 ;  /* 0xff80000032037808 */ /* 0x000fe20000000000 */
[----:B------:R-:W-:Y:S01]  /*3530*/  FFMA R4, R4, 0.69314718246459960938, R77 ;  /* 0x3f31721804047823 */ /* 0x000fe2000000004d */
[----:B------:R-:W-:Y:S01]  /*3540*/  FFMA R5, R48, 0.69314718246459960938, R41 ;  /* 0x3f31721830057823 */ /* 0x000fe20000000029 */
[----:B------:R-:W-:Y:S01]  /*3550*/  STG.E.U16 desc[UR18][R46.64], R11 ;  /* 0x0000000b2e007986 */ /* 0x000fe2000c101512 */
[----:B------:R-:W-:Y:S01]  /*3560*/  FFMA R42, R49, 0.69314718246459960938, R42 ;  /* 0x3f317218312a7823 */ /* 0x000fe2000000002a */
[----:B------:R-:W-:Y:S01]  /*3570*/  LOP3.LUT R14, R14, 0x1f8, RZ, 0xc0, !PT ;  /* 0x000001f80e0e7812 */ /* 0x000fe200078ec0ff */
[----:B------:R-:W-:Y:S01]  /*3580*/  FFMA R43, R3, 0.69314718246459960938, R40 ;  /* 0x3f317218032b7823 */ /* 0x000fe20000000028 */
[----:B------:R-:W-:Y:S01]  /*3590*/  STG.E.U16 desc[UR18][R12.64], R6 ;  /* 0x000000060c007986 */ /* 0x000fe2000c101512 */
[----:B0-----:R-:W0:Y:S01]  /*35a0*/  LDC.64 R8, c[0x0][0x230] ;  /* 0x00008c00ff087b82 */ /* 0x001e220000000a00 */
[C---:B------:R-:W-:Y:S01]  /*35b0*/  SHF.L.U32 R3, R0.reuse, 0x2, RZ ;  /* 0x0000000200037819 */ /* 0x040fe200000006ff */
[----:B------:R-:W-:-:S06]  /*35c0*/  IMAD.HI R0, R0, 0x4, RZ ;  /* 0x0000000400007827 */ /* 0x000fcc00078e02ff */
[----:B------:R-:W-:Y:S06]  /*35d0*/  BAR.SYNC.DEFER_BLOCKING 0x0 ;  /* 0x0000000000007b1d */ /* 0x000fec0000010000 */
[----:B------:R0:W-:Y:S04]  /*35e0*/  STS.64 [R14+UR16], R4 ;  /* 0x000000040e007988 */ /* 0x0001e80008000a10 */
[----:B------:R-:W-:Y:S01]  /*35f0*/  STS.64 [R14+UR16+0x200], R42 ;  /* 0x0002002a0e007988 */ /* 0x000fe20008000a10 */
[----:B------:R-:W-:Y:S01]  /*3600*/  BAR.SYNC.DEFER_BLOCKING 0x0 ;  /* 0x0000000000007b1d */ /* 0x000fe20000010000 */
[----:B0-----:R-:W-:-:S04]  /*3610*/  IADD3 R4, P0, P1, R3, UR6, R8 ;  /* 0x0000000603047c10 */ /* 0x001fc8000f91e008 */
[----:B------:R-:W-:Y:S01]  /*3620*/  IADD3.X R5, R0, UR5, R9, P0, P1 ;  /* 0x0000000500057c10 */ /* 0x000fe200087e2409 */
[----:B------:R-:W0:Y:S04]  /*3630*/  LDS R7, [R2] ;  /* 0x0000000002077984 */ /* 0x000e280000000800 */
[----:B0-----:R-:W-:Y:S01]  /*3640*/  STG.E desc[UR18][R4.64], R7 ;  /* 0x0000000704007986 */ /* 0x001fe2000c101912 */
[----:B------:R-:W-:Y:S05]  /*3650*/  EXIT ;  /* 0x000000000000794d */ /* 0x000fea0003800000 */
.L_x_2:
[----:B------:R-:W-:-:S00]  /*3660*/  BRA `(.L_x_2) ;  /* 0xfffffffc00fc7947 */ /* 0x000fc0000383ffff */
[----:B------:R-:W-:-:S00]  /*3670*/  NOP ;  /* 0x0000000000007918 */ /* 0x000fc00000000000 */
        /* <DEDUP_REMOVED lines=8> */
.L_x_3:


//--------------------- .nv.global.init           --------------------------
	.section	.nv.global.init,"aw",@progbits
.nv.global.init:
	.type		_$_str,@object
	.size		_$_str,(.L_0 - _$_str)
_$_str:
        /*0000*/ 	.byte	0x5f, 0x5f, 0x43, 0x55, 0x44, 0x41, 0x5f, 0x46, 0x54, 0x5a, 0x00
.L_0:


//--------------------- .nv.shared.attn_fwd       --------------------------
	.section	.nv.shared.attn_fwd,"aw",@nobits
	.sectionflags	@""
	.align	16
	.zero		1024


//--------------------- .nv.shared.reserved.0     --------------------------
	.section	.nv.shared.reserved.0,"aw",@nobits
	.weak		__nv_reservedSMEM_offset_0_alias
	.size		__nv_reservedSMEM_offset_0_alias, 0, 0
	.other		__nv_reservedSMEM_offset_0_alias,@"STO_CUDA_RESERVED_SHARED STV_DEFAULT"
__nv_reservedSMEM_offset_0_alias:
	.zero		0


//--------------------- .nv.constant0.attn_fwd    --------------------------
	.section	.nv.constant0.attn_fwd,"a",@progbits
	.sectionflags	@""
	.align	4
.nv.constant0.attn_fwd:
	.zero		664


//--------------------- SYMBOLS --------------------------

	.type		.nv.reservedSmem.offset0,@object
	.size		.nv.reservedSmem.offset0,0x4
